//
// Generated by NVIDIA NVVM Compiler
//
// Compiler Build ID: CL-36424714
// Cuda compilation tools, release 13.0, V13.0.88
// Based on NVVM 20.0.0
//

.version 9.0
.target sm_100
.address_size 64

	// .globl	_Z23conv_transpose2d_kernelPKfS0_Pfiiiiiiiiiiiii

.visible .entry _Z23conv_transpose2d_kernelPKfS0_Pfiiiiiiiiiiiii(
	.param .u64 .ptr .align 1 _Z23conv_transpose2d_kernelPKfS0_Pfiiiiiiiiiiiii_param_0,
	.param .u64 .ptr .align 1 _Z23conv_transpose2d_kernelPKfS0_Pfiiiiiiiiiiiii_param_1,
	.param .u64 .ptr .align 1 _Z23conv_transpose2d_kernelPKfS0_Pfiiiiiiiiiiiii_param_2,
	.param .u32 _Z23conv_transpose2d_kernelPKfS0_Pfiiiiiiiiiiiii_param_3,
	.param .u32 _Z23conv_transpose2d_kernelPKfS0_Pfiiiiiiiiiiiii_param_4,
	.param .u32 _Z23conv_transpose2d_kernelPKfS0_Pfiiiiiiiiiiiii_param_5,
	.param .u32 _Z23conv_transpose2d_kernelPKfS0_Pfiiiiiiiiiiiii_param_6,
	.param .u32 _Z23conv_transpose2d_kernelPKfS0_Pfiiiiiiiiiiiii_param_7,
	.param .u32 _Z23conv_transpose2d_kernelPKfS0_Pfiiiiiiiiiiiii_param_8,
	.param .u32 _Z23conv_transpose2d_kernelPKfS0_Pfiiiiiiiiiiiii_param_9,
	.param .u32 _Z23conv_transpose2d_kernelPKfS0_Pfiiiiiiiiiiiii_param_10,
	.param .u32 _Z23conv_transpose2d_kernelPKfS0_Pfiiiiiiiiiiiii_param_11,
	.param .u32 _Z23conv_transpose2d_kernelPKfS0_Pfiiiiiiiiiiiii_param_12,
	.param .u32 _Z23conv_transpose2d_kernelPKfS0_Pfiiiiiiiiiiiii_param_13,
	.param .u32 _Z23conv_transpose2d_kernelPKfS0_Pfiiiiiiiiiiiii_param_14,
	.param .u32 _Z23conv_transpose2d_kernelPKfS0_Pfiiiiiiiiiiiii_param_15
)
{
	.reg .pred 	%p<25>;
	.reg .b32 	%r<236>;
	.reg .b32 	%f<75>;
	.reg .b64 	%rd<70>;

	ld.param.u64 	%rd4, [_Z23conv_transpose2d_kernelPKfS0_Pfiiiiiiiiiiiii_param_0];
	ld.param.u64 	%rd5, [_Z23conv_transpose2d_kernelPKfS0_Pfiiiiiiiiiiiii_param_1];
	ld.param.u32 	%r117, [_Z23conv_transpose2d_kernelPKfS0_Pfiiiiiiiiiiiii_param_3];
	ld.param.u32 	%r105, [_Z23conv_transpose2d_kernelPKfS0_Pfiiiiiiiiiiiii_param_4];
	ld.param.u32 	%r106, [_Z23conv_transpose2d_kernelPKfS0_Pfiiiiiiiiiiiii_param_5];
	ld.param.u32 	%r107, [_Z23conv_transpose2d_kernelPKfS0_Pfiiiiiiiiiiiii_param_6];
	ld.param.u32 	%r108, [_Z23conv_transpose2d_kernelPKfS0_Pfiiiiiiiiiiiii_param_7];
	ld.param.u32 	%r109, [_Z23conv_transpose2d_kernelPKfS0_Pfiiiiiiiiiiiii_param_8];
	ld.param.u32 	%r110, [_Z23conv_transpose2d_kernelPKfS0_Pfiiiiiiiiiiiii_param_9];
	ld.param.u32 	%r111, [_Z23conv_transpose2d_kernelPKfS0_Pfiiiiiiiiiiiii_param_10];
	ld.param.u32 	%r112, [_Z23conv_transpose2d_kernelPKfS0_Pfiiiiiiiiiiiii_param_11];
	ld.param.u32 	%r114, [_Z23conv_transpose2d_kernelPKfS0_Pfiiiiiiiiiiiii_param_13];
	ld.param.u32 	%r116, [_Z23conv_transpose2d_kernelPKfS0_Pfiiiiiiiiiiiii_param_15];
	cvta.to.global.u64 	%rd1, %rd5;
	cvta.to.global.u64 	%rd2, %rd4;
	mov.u32 	%r118, %ctaid.x;
	mov.u32 	%r119, %ntid.x;
	mov.u32 	%r120, %tid.x;
	mad.lo.s32 	%r1, %r118, %r119, %r120;
	mul.lo.s32 	%r121, %r106, %r117;
	mul.lo.s32 	%r122, %r121, %r109;
	mul.lo.s32 	%r123, %r122, %r110;
	setp.ge.s32 	%p2, %r1, %r123;
	mov.f32 	%f67, 0f00000000;
	@%p2 bra 	$L__BB0_11;
	mul.lo.s32 	%r124, %r109, %r106;
	mul.lo.s32 	%r125, %r124, %r110;
	div.s32 	%r2, %r1, %r125;
	mul.lo.s32 	%r126, %r110, %r109;
	div.s32 	%r127, %r1, %r126;
	rem.s32 	%r3, %r127, %r106;
	div.s32 	%r128, %r1, %r110;
	rem.s32 	%r4, %r128, %r109;
	setp.lt.s32 	%p3, %r111, 1;
	@%p3 bra 	$L__BB0_10;
	setp.lt.s32 	%p4, %r112, 1;
	mul.lo.s32 	%r5, %r2, %r105;
	@%p4 bra 	$L__BB0_10;
	and.b32  	%r6, %r105, 7;
	and.b32  	%r7, %r105, 3;
	and.b32  	%r8, %r105, 2147483640;
	neg.s32 	%r9, %r8;
	add.s32 	%r130, %r3, %r106;
	mul.lo.s32 	%r10, %r111, %r130;
	mul.lo.s32 	%r131, %r112, %r111;
	mul.lo.s32 	%r132, %r131, %r106;
	shl.b32 	%r11, %r132, 3;
	shl.b32 	%r133, %r106, 1;
	add.s32 	%r134, %r3, %r133;
	mul.lo.s32 	%r12, %r111, %r134;
	mad.lo.s32 	%r135, %r106, 3, %r3;
	mul.lo.s32 	%r13, %r111, %r135;
	shl.b32 	%r136, %r106, 2;
	add.s32 	%r137, %r3, %r136;
	mul.lo.s32 	%r14, %r111, %r137;
	mad.lo.s32 	%r138, %r106, 5, %r3;
	mul.lo.s32 	%r15, %r111, %r138;
	mad.lo.s32 	%r139, %r106, 6, %r3;
	mul.lo.s32 	%r16, %r111, %r139;
	mad.lo.s32 	%r140, %r106, 7, %r3;
	mul.lo.s32 	%r17, %r111, %r140;
	mad.lo.s32 	%r18, %r107, %r5, %r107;
	mul.lo.s32 	%r141, %r108, %r107;
	shl.b32 	%r19, %r141, 3;
	add.s32 	%r142, %r5, 2;
	mul.lo.s32 	%r20, %r107, %r142;
	add.s32 	%r143, %r5, 4;
	mul.lo.s32 	%r21, %r107, %r143;
	add.s32 	%r144, %r5, 5;
	mul.lo.s32 	%r22, %r107, %r144;
	add.s32 	%r145, %r5, 6;
	mul.lo.s32 	%r23, %r107, %r145;
	mul.lo.s32 	%r146, %r2, %r107;
	mul.lo.s32 	%r24, %r146, %r105;
	rem.s32 	%r25, %r1, %r110;
	mov.f32 	%f67, 0f00000000;
	mov.b32 	%r214, 0;
$L__BB0_4:
	ld.param.u32 	%r213, [_Z23conv_transpose2d_kernelPKfS0_Pfiiiiiiiiiiiii_param_14];
	ld.param.u32 	%r212, [_Z23conv_transpose2d_kernelPKfS0_Pfiiiiiiiiiiiii_param_12];
	sub.s32 	%r148, %r4, %r214;
	add.s32 	%r149, %r148, %r213;
	div.s32 	%r27, %r149, %r212;
	mul.lo.s32 	%r150, %r27, %r212;
	sub.s32 	%r28, %r149, %r150;
	setp.gt.s32 	%p5, %r27, -1;
	setp.lt.s32 	%p6, %r27, %r107;
	and.pred  	%p1, %p5, %p6;
	add.s32 	%r151, %r10, %r214;
	mul.lo.s32 	%r29, %r112, %r151;
	add.s32 	%r152, %r12, %r214;
	mul.lo.s32 	%r30, %r112, %r152;
	add.s32 	%r153, %r13, %r214;
	mul.lo.s32 	%r31, %r112, %r153;
	add.s32 	%r154, %r14, %r214;
	mul.lo.s32 	%r32, %r112, %r154;
	add.s32 	%r155, %r15, %r214;
	mul.lo.s32 	%r33, %r112, %r155;
	add.s32 	%r156, %r16, %r214;
	mul.lo.s32 	%r34, %r112, %r156;
	add.s32 	%r157, %r17, %r214;
	mul.lo.s32 	%r35, %r112, %r157;
	mad.lo.s32 	%r158, %r3, %r111, %r214;
	mul.lo.s32 	%r36, %r112, %r158;
	add.s32 	%r159, %r18, %r27;
	mul.lo.s32 	%r37, %r108, %r159;
	add.s32 	%r160, %r20, %r27;
	mul.lo.s32 	%r38, %r108, %r160;
	add.s32 	%r161, %r5, 3;
	mad.lo.s32 	%r162, %r107, %r161, %r27;
	mul.lo.s32 	%r39, %r108, %r162;
	add.s32 	%r163, %r21, %r27;
	mul.lo.s32 	%r40, %r108, %r163;
	add.s32 	%r164, %r22, %r27;
	mul.lo.s32 	%r41, %r108, %r164;
	add.s32 	%r165, %r23, %r27;
	mul.lo.s32 	%r42, %r108, %r165;
	add.s32 	%r166, %r5, 7;
	mad.lo.s32 	%r167, %r107, %r166, %r27;
	mul.lo.s32 	%r43, %r108, %r167;
	add.s32 	%r168, %r24, %r27;
	mul.lo.s32 	%r44, %r108, %r168;
	mov.b32 	%r215, 0;
$L__BB0_5:
	setp.ne.s32 	%p7, %r28, 0;
	sub.s32 	%r169, %r25, %r215;
	add.s32 	%r46, %r169, %r116;
	div.s32 	%r47, %r46, %r114;
	@%p7 bra 	$L__BB0_8;
	rem.s32 	%r170, %r46, %r114;
	setp.ne.s32 	%p8, %r170, 0;
	@%p8 bra 	$L__BB0_8;
	setp.gt.s32 	%p9, %r105, 0;
	setp.gt.s32 	%p10, %r47, -1;
	setp.lt.s32 	%p11, %r47, %r108;
	and.pred  	%p12, %p10, %p11;
	and.pred  	%p13, %p1, %p12;
	and.pred  	%p14, %p13, %p9;
	@%p14 bra 	$L__BB0_12;
$L__BB0_8:
	add.s32 	%r215, %r215, 1;
	setp.eq.s32 	%p23, %r215, %r112;
	@%p23 bra 	$L__BB0_9;
	bra.uni 	$L__BB0_5;
$L__BB0_9:
	add.s32 	%r214, %r214, 1;
	setp.ne.s32 	%p24, %r214, %r111;
	@%p24 bra 	$L__BB0_4;
$L__BB0_10:
	ld.param.u64 	%rd69, [_Z23conv_transpose2d_kernelPKfS0_Pfiiiiiiiiiiiii_param_2];
	cvta.to.global.u64 	%rd66, %rd69;
	mul.wide.s32 	%rd67, %r1, 4;
	add.s64 	%rd68, %rd66, %rd67;
	st.global.f32 	[%rd68], %f67;
$L__BB0_11:
	ret;
$L__BB0_12:
	setp.lt.u32 	%p15, %r105, 8;
	mov.b32 	%r234, 0;
	@%p15 bra 	$L__BB0_15;
	add.s32 	%r231, %r29, %r215;
	add.s32 	%r230, %r30, %r215;
	add.s32 	%r229, %r31, %r215;
	add.s32 	%r228, %r32, %r215;
	add.s32 	%r227, %r33, %r215;
	add.s32 	%r226, %r34, %r215;
	add.s32 	%r225, %r35, %r215;
	add.s32 	%r224, %r36, %r215;
	add.s32 	%r223, %r37, %r47;
	add.s32 	%r222, %r38, %r47;
	add.s32 	%r221, %r39, %r47;
	add.s32 	%r220, %r40, %r47;
	add.s32 	%r219, %r41, %r47;
	add.s32 	%r218, %r42, %r47;
	add.s32 	%r217, %r43, %r47;
	add.s32 	%r216, %r44, %r47;
	mov.u32 	%r232, %r9;
$L__BB0_14:
	.pragma "nounroll";
	mul.wide.s32 	%rd6, %r216, 4;
	add.s64 	%rd7, %rd2, %rd6;
	ld.global.f32 	%f20, [%rd7];
	mul.wide.s32 	%rd8, %r224, 4;
	add.s64 	%rd9, %rd1, %rd8;
	ld.global.f32 	%f21, [%rd9];
	fma.rn.f32 	%f22, %f20, %f21, %f67;
	mul.wide.s32 	%rd10, %r223, 4;
	add.s64 	%rd11, %rd2, %rd10;
	ld.global.f32 	%f23, [%rd11];
	mul.wide.s32 	%rd12, %r231, 4;
	add.s64 	%rd13, %rd1, %rd12;
	ld.global.f32 	%f24, [%rd13];
	fma.rn.f32 	%f25, %f23, %f24, %f22;
	mul.wide.s32 	%rd14, %r222, 4;
	add.s64 	%rd15, %rd2, %rd14;
	ld.global.f32 	%f26, [%rd15];
	mul.wide.s32 	%rd16, %r230, 4;
	add.s64 	%rd17, %rd1, %rd16;
	ld.global.f32 	%f27, [%rd17];
	fma.rn.f32 	%f28, %f26, %f27, %f25;
	mul.wide.s32 	%rd18, %r221, 4;
	add.s64 	%rd19, %rd2, %rd18;
	ld.global.f32 	%f29, [%rd19];
	mul.wide.s32 	%rd20, %r229, 4;
	add.s64 	%rd21, %rd1, %rd20;
	ld.global.f32 	%f30, [%rd21];
	fma.rn.f32 	%f31, %f29, %f30, %f28;
	mul.wide.s32 	%rd22, %r220, 4;
	add.s64 	%rd23, %rd2, %rd22;
	ld.global.f32 	%f32, [%rd23];
	mul.wide.s32 	%rd24, %r228, 4;
	add.s64 	%rd25, %rd1, %rd24;
	ld.global.f32 	%f33, [%rd25];
	fma.rn.f32 	%f34, %f32, %f33, %f31;
	mul.wide.s32 	%rd26, %r219, 4;
	add.s64 	%rd27, %rd2, %rd26;
	ld.global.f32 	%f35, [%rd27];
	mul.wide.s32 	%rd28, %r227, 4;
	add.s64 	%rd29, %rd1, %rd28;
	ld.global.f32 	%f36, [%rd29];
	fma.rn.f32 	%f37, %f35, %f36, %f34;
	mul.wide.s32 	%rd30, %r218, 4;
	add.s64 	%rd31, %rd2, %rd30;
	ld.global.f32 	%f38, [%rd31];
	mul.wide.s32 	%rd32, %r226, 4;
	add.s64 	%rd33, %rd1, %rd32;
	ld.global.f32 	%f39, [%rd33];
	fma.rn.f32 	%f40, %f38, %f39, %f37;
	mul.wide.s32 	%rd34, %r217, 4;
	add.s64 	%rd35, %rd2, %rd34;
	ld.global.f32 	%f41, [%rd35];
	mul.wide.s32 	%rd36, %r225, 4;
	add.s64 	%rd37, %rd1, %rd36;
	ld.global.f32 	%f42, [%rd37];
	fma.rn.f32 	%f67, %f41, %f42, %f40;
	add.s32 	%r232, %r232, 8;
	add.s32 	%r231, %r231, %r11;
	add.s32 	%r230, %r230, %r11;
	add.s32 	%r229, %r229, %r11;
	add.s32 	%r228, %r228, %r11;
	add.s32 	%r227, %r227, %r11;
	add.s32 	%r226, %r226, %r11;
	add.s32 	%r225, %r225, %r11;
	add.s32 	%r224, %r224, %r11;
	add.s32 	%r223, %r223, %r19;
	add.s32 	%r222, %r222, %r19;
	add.s32 	%r221, %r221, %r19;
	add.s32 	%r220, %r220, %r19;
	add.s32 	%r219, %r219, %r19;
	add.s32 	%r218, %r218, %r19;
	add.s32 	%r217, %r217, %r19;
	add.s32 	%r216, %r216, %r19;
	setp.eq.s32 	%p16, %r232, 0;
	mov.u32 	%r234, %r8;
	@%p16 bra 	$L__BB0_15;
	bra.uni 	$L__BB0_14;
$L__BB0_15:
	setp.eq.s32 	%p17, %r6, 0;
	@%p17 bra 	$L__BB0_8;
	add.s32 	%r172, %r6, -1;
	setp.lt.u32 	%p18, %r172, 3;
	@%p18 bra 	$L__BB0_18;
	add.s32 	%r173, %r234, %r5;
	mad.lo.s32 	%r174, %r173, %r107, %r27;
	mad.lo.s32 	%r175, %r174, %r108, %r47;
	mad.lo.s32 	%r176, %r234, %r106, %r3;
	mad.lo.s32 	%r177, %r176, %r111, %r214;
	mad.lo.s32 	%r178, %r177, %r112, %r215;
	mul.wide.s32 	%rd38, %r175, 4;
	add.s64 	%rd39, %rd2, %rd38;
	ld.global.f32 	%f44, [%rd39];
	mul.wide.s32 	%rd40, %r178, 4;
	add.s64 	%rd41, %rd1, %rd40;
	ld.global.f32 	%f45, [%rd41];
	fma.rn.f32 	%f46, %f44, %f45, %f67;
	add.s32 	%r179, %r174, %r107;
	mad.lo.s32 	%r180, %r179, %r108, %r47;
	add.s32 	%r181, %r176, %r106;
	mad.lo.s32 	%r182, %r181, %r111, %r214;
	mad.lo.s32 	%r183, %r182, %r112, %r215;
	mul.wide.s32 	%rd42, %r180, 4;
	add.s64 	%rd43, %rd2, %rd42;
	ld.global.f32 	%f47, [%rd43];
	mul.wide.s32 	%rd44, %r183, 4;
	add.s64 	%rd45, %rd1, %rd44;
	ld.global.f32 	%f48, [%rd45];
	fma.rn.f32 	%f49, %f47, %f48, %f46;
	add.s32 	%r184, %r179, %r107;
	mad.lo.s32 	%r185, %r184, %r108, %r47;
	add.s32 	%r186, %r181, %r106;
	mad.lo.s32 	%r187, %r186, %r111, %r214;
	mad.lo.s32 	%r188, %r187, %r112, %r215;
	mul.wide.s32 	%rd46, %r185, 4;
	add.s64 	%rd47, %rd2, %rd46;
	ld.global.f32 	%f50, [%rd47];
	mul.wide.s32 	%rd48, %r188, 4;
	add.s64 	%rd49, %rd1, %rd48;
	ld.global.f32 	%f51, [%rd49];
	fma.rn.f32 	%f52, %f50, %f51, %f49;
	add.s32 	%r189, %r184, %r107;
	mad.lo.s32 	%r190, %r189, %r108, %r47;
	add.s32 	%r191, %r186, %r106;
	mad.lo.s32 	%r192, %r191, %r111, %r214;
	mad.lo.s32 	%r193, %r192, %r112, %r215;
	mul.wide.s32 	%rd50, %r190, 4;
	add.s64 	%rd51, %rd2, %rd50;
	ld.global.f32 	%f53, [%rd51];
	mul.wide.s32 	%rd52, %r193, 4;
	add.s64 	%rd53, %rd1, %rd52;
	ld.global.f32 	%f54, [%rd53];
	fma.rn.f32 	%f67, %f53, %f54, %f52;
	add.s32 	%r234, %r234, 4;
$L__BB0_18:
	setp.eq.s32 	%p19, %r7, 0;
	@%p19 bra 	$L__BB0_8;
	setp.eq.s32 	%p20, %r7, 1;
	@%p20 bra 	$L__BB0_21;
	add.s32 	%r194, %r234, %r5;
	mad.lo.s32 	%r195, %r194, %r107, %r27;
	mad.lo.s32 	%r196, %r195, %r108, %r47;
	mad.lo.s32 	%r197, %r234, %r106, %r3;
	mad.lo.s32 	%r198, %r197, %r111, %r214;
	mad.lo.s32 	%r199, %r198, %r112, %r215;
	mul.wide.s32 	%rd54, %r196, 4;
	add.s64 	%rd55, %rd2, %rd54;
	ld.global.f32 	%f56, [%rd55];
	mul.wide.s32 	%rd56, %r199, 4;
	add.s64 	%rd57, %rd1, %rd56;
	ld.global.f32 	%f57, [%rd57];
	fma.rn.f32 	%f58, %f56, %f57, %f67;
	add.s32 	%r200, %r195, %r107;
	mad.lo.s32 	%r201, %r200, %r108, %r47;
	add.s32 	%r202, %r197, %r106;
	mad.lo.s32 	%r203, %r202, %r111, %r214;
	mad.lo.s32 	%r204, %r203, %r112, %r215;
	mul.wide.s32 	%rd58, %r201, 4;
	add.s64 	%rd59, %rd2, %rd58;
	ld.global.f32 	%f59, [%rd59];
	mul.wide.s32 	%rd60, %r204, 4;
	add.s64 	%rd61, %rd1, %rd60;
	ld.global.f32 	%f60, [%rd61];
	fma.rn.f32 	%f67, %f59, %f60, %f58;
	add.s32 	%r234, %r234, 2;
$L__BB0_21:
	and.b32  	%r205, %r105, 1;
	setp.eq.b32 	%p21, %r205, 1;
	not.pred 	%p22, %p21;
	@%p22 bra 	$L__BB0_8;
	add.s32 	%r206, %r234, %r5;
	mad.lo.s32 	%r207, %r206, %r107, %r27;
	mad.lo.s32 	%r208, %r207, %r108, %r47;
	mad.lo.s32 	%r209, %r234, %r106, %r3;
	mad.lo.s32 	%r210, %r209, %r111, %r214;
	mad.lo.s32 	%r211, %r210, %r112, %r215;
	mul.wide.s32 	%rd62, %r208, 4;
	add.s64 	%rd63, %rd2, %rd62;
	ld.global.f32 	%f61, [%rd63];
	mul.wide.s32 	%rd64, %r211, 4;
	add.s64 	%rd65, %rd1, %rd64;
	ld.global.f32 	%f62, [%rd65];
	fma.rn.f32 	%f67, %f61, %f62, %f67;
	bra.uni 	$L__BB0_8;

}


// ===== COMPILED SASS (sm_100) =====

	.target	sm_100

	.elftype	@"ET_EXEC"


//--------------------- .note.nv.tkinfo           --------------------------
	.section	.note.nv.tkinfo,"",@"SHT_NOTE"
	.sectionflags	@"SHF_NOTE_NV_TKINFO"
	.tkinfo
        /*0018*/ 	.word	0x00000002
        /*0030*/ 	.string	""
        /*0030*/ 	.string	"ptxas"
        /*0030*/ 	.string	"Cuda compilation tools, release 13.0, V13.0.88"
        /*0030*/ 	.string	"Build cuda_13.0.r13.0/compiler.36424714_0"
        /*0030*/ 	.string	"-arch sm_100 -m 64 "



//--------------------- .note.nv.cuinfo           --------------------------
	.section	.note.nv.cuinfo,"",@"SHT_NOTE"
	.sectionflags	@"SHF_NOTE_NV_CUINFO"
        /*0018*/ 	.short	0x0002
        /*001a*/ 	.short	0x0064
        /*001c*/ 	.short	0x0082
	.zero		2


//--------------------- .nv.info                  --------------------------
	.section	.nv.info,"",@"SHT_CUDA_INFO"
	.align	4


	//----- nvinfo : EIATTR_REGCOUNT
	.align		4
        /*0000*/ 	.byte	0x04, 0x2f
        /*0002*/ 	.short	(.L_1 - .L_0)
	.align		4
.L_0:
        /*0004*/ 	.word	index@(_Z23conv_transpose2d_kernelPKfS0_Pfiiiiiiiiiiiii)
        /*0008*/ 	.word	0x00000038


	//----- nvinfo : EIATTR_FRAME_SIZE
	.align		4
.L_1:
        /*000c*/ 	.byte	0x04, 0x11
        /*000e*/ 	.short	(.L_3 - .L_2)
	.align		4
.L_2:
        /*0010*/ 	.word	index@(_Z23conv_transpose2d_kernelPKfS0_Pfiiiiiiiiiiiii)
        /*0014*/ 	.word	0x00000000


	//----- nvinfo : EIATTR_MIN_STACK_SIZE
	.align		4
.L_3:
        /*0018*/ 	.byte	0x04, 0x12
        /*001a*/ 	.short	(.L_5 - .L_4)
	.align		4
.L_4:
        /*001c*/ 	.word	index@(_Z23conv_transpose2d_kernelPKfS0_Pfiiiiiiiiiiiii)
        /*0020*/ 	.word	0x00000000
.L_5:


//--------------------- .nv.compat                --------------------------
	.section	.nv.compat,"",@"SHT_CUDA_COMPAT_INFO"
	.align	4
        /*0000*/ 	.byte	0x02, 0x09, 0x00, 0x00, 0x02, 0x02, 0x01, 0x00, 0x02, 0x05, 0x05, 0x00, 0x03, 0x07, 0x01, 0x01
        /*0010*/ 	.byte	0x02, 0x03, 0x00, 0x00, 0x02, 0x06, 0x01, 0x00, 0x04, 0x0b, 0x08, 0x00, 0x09, 0x00, 0x00, 0x00
        /*0020*/ 	.byte	0x00, 0x00, 0x00, 0x00


//--------------------- .nv.info._Z23conv_transpose2d_kernelPKfS0_Pfiiiiiiiiiiiii --------------------------
	.section	.nv.info._Z23conv_transpose2d_kernelPKfS0_Pfiiiiiiiiiiiii,"",@"SHT_CUDA_INFO"
	.sectionflags	@""
	.align	4


	//----- nvinfo : EIATTR_CUDA_API_VERSION
	.align		4
        /*0000*/ 	.byte	0x04, 0x37
        /*0002*/ 	.short	(.L_7 - .L_6)
.L_6:
        /*0004*/ 	.word	0x00000082


	//----- nvinfo : EIATTR_KPARAM_INFO
	.align		4
.L_7:
        /*0008*/ 	.byte	0x04, 0x17
        /*000a*/ 	.short	(.L_9 - .L_8)
.L_8:
        /*000c*/ 	.word	0x00000000
        /*0010*/ 	.short	0x000f
        /*0012*/ 	.short	0x0048
        /*0014*/ 	.byte	0x00, 0xf0, 0x11, 0x00


	//----- nvinfo : EIATTR_KPARAM_INFO
	.align		4
.L_9:
        /*0018*/ 	.byte	0x04, 0x17
        /*001a*/ 	.short	(.L_11 - .L_10)
.L_10:
        /*001c*/ 	.word	0x00000000
        /*0020*/ 	.short	0x000e
        /*0022*/ 	.short	0x0044
        /*0024*/ 	.byte	0x00, 0xf0, 0x11, 0x00


	//----- nvinfo : EIATTR_KPARAM_INFO
	.align		4
.L_11:
        /*0028*/ 	.byte	0x04, 0x17
        /*002a*/ 	.short	(.L_13 - .L_12)
.L_12:
        /*002c*/ 	.word	0x00000000
        /*0030*/ 	.short	0x000d
        /*0032*/ 	.short	0x0040
        /*0034*/ 	.byte	0x00, 0xf0, 0x11, 0x00


	//----- nvinfo : EIATTR_KPARAM_INFO
	.align		4
.L_13:
        /*0038*/ 	.byte	0x04, 0x17
        /*003a*/ 	.short	(.L_15 - .L_14)
.L_14:
        /*003c*/ 	.word	0x00000000
        /*0040*/ 	.short	0x000c
        /*0042*/ 	.short	0x003c
        /*0044*/ 	.byte	0x00, 0xf0, 0x11, 0x00


	//----- nvinfo : EIATTR_KPARAM_INFO
	.align		4
.L_15:
        /*0048*/ 	.byte	0x04, 0x17
        /*004a*/ 	.short	(.L_17 - .L_16)
.L_16:
        /*004c*/ 	.word	0x00000000
        /*0050*/ 	.short	0x000b
        /*0052*/ 	.short	0x0038
        /*0054*/ 	.byte	0x00, 0xf0, 0x11, 0x00


	//----- nvinfo : EIATTR_KPARAM_INFO
	.align		4
.L_17:
        /*0058*/ 	.byte	0x04, 0x17
        /*005a*/ 	.short	(.L_19 - .L_18)
.L_18:
        /*005c*/ 	.word	0x00000000
        /*0060*/ 	.short	0x000a
        /*0062*/ 	.short	0x0034
        /*0064*/ 	.byte	0x00, 0xf0, 0x11, 0x00


	//----- nvinfo : EIATTR_KPARAM_INFO
	.align		4
.L_19:
        /*0068*/ 	.byte	0x04, 0x17
        /*006a*/ 	.short	(.L_21 - .L_20)
.L_20:
        /*006c*/ 	.word	0x00000000
        /*0070*/ 	.short	0x0009
        /*0072*/ 	.short	0x0030
        /*0074*/ 	.byte	0x00, 0xf0, 0x11, 0x00


	//----- nvinfo : EIATTR_KPARAM_INFO
	.align		4
.L_21:
        /*0078*/ 	.byte	0x04, 0x17
        /*007a*/ 	.short	(.L_23 - .L_22)
.L_22:
        /*007c*/ 	.word	0x00000000
        /*0080*/ 	.short	0x0008
        /*0082*/ 	.short	0x002c
        /*0084*/ 	.byte	0x00, 0xf0, 0x11, 0x00


	//----- nvinfo : EIATTR_KPARAM_INFO
	.align		4
.L_23:
        /*0088*/ 	.byte	0x04, 0x17
        /*008a*/ 	.short	(.L_25 - .L_24)
.L_24:
        /*008c*/ 	.word	0x00000000
        /*0090*/ 	.short	0x0007
        /*0092*/ 	.short	0x0028
        /*0094*/ 	.byte	0x00, 0xf0, 0x11, 0x00


	//----- nvinfo : EIATTR_KPARAM_INFO
	.align		4
.L_25:
        /*0098*/ 	.byte	0x04, 0x17
        /*009a*/ 	.short	(.L_27 - .L_26)
.L_26:
        /*009c*/ 	.word	0x00000000
        /*00a0*/ 	.short	0x0006
        /*00a2*/ 	.short	0x0024
        /*00a4*/ 	.byte	0x00, 0xf0, 0x11, 0x00


	//----- nvinfo : EIATTR_KPARAM_INFO
	.align		4
.L_27:
        /*00a8*/ 	.byte	0x04, 0x17
        /*00aa*/ 	.short	(.L_29 - .L_28)
.L_28:
        /*00ac*/ 	.word	0x00000000
        /*00b0*/ 	.short	0x0005
        /*00b2*/ 	.short	0x0020
        /*00b4*/ 	.byte	0x00, 0xf0, 0x11, 0x00


	//----- nvinfo : EIATTR_KPARAM_INFO
	.align		4
.L_29:
        /*00b8*/ 	.byte	0x04, 0x17
        /*00ba*/ 	.short	(.L_31 - .L_30)
.L_30:
        /*00bc*/ 	.word	0x00000000
        /*00c0*/ 	.short	0x0004
        /*00c2*/ 	.short	0x001c
        /*00c4*/ 	.byte	0x00, 0xf0, 0x11, 0x00


	//----- nvinfo : EIATTR_KPARAM_INFO
	.align		4
.L_31:
        /*00c8*/ 	.byte	0x04, 0x17
        /*00ca*/ 	.short	(.L_33 - .L_32)
.L_32:
        /*00cc*/ 	.word	0x00000000
        /*00d0*/ 	.short	0x0003
        /*00d2*/ 	.short	0x0018
        /*00d4*/ 	.byte	0x00, 0xf0, 0x11, 0x00


	//----- nvinfo : EIATTR_KPARAM_INFO
	.align		4
.L_33:
        /*00d8*/ 	.byte	0x04, 0x17
        /*00da*/ 	.short	(.L_35 - .L_34)
.L_34:
        /*00dc*/ 	.word	0x00000000
        /*00e0*/ 	.short	0x0002
        /*00e2*/ 	.short	0x0010
        /*00e4*/ 	.byte	0x00, 0xf5, 0x21, 0x00


	//----- nvinfo : EIATTR_KPARAM_INFO
	.align		4
.L_35:
        /*00e8*/ 	.byte	0x04, 0x17
        /*00ea*/ 	.short	(.L_37 - .L_36)
.L_36:
        /*00ec*/ 	.word	0x00000000
        /*00f0*/ 	.short	0x0001
        /*00f2*/ 	.short	0x0008
        /*00f4*/ 	.byte	0x00, 0xf5, 0x21, 0x00


	//----- nvinfo : EIATTR_KPARAM_INFO
	.align		4
.L_37:
        /*00f8*/ 	.byte	0x04, 0x17
        /*00fa*/ 	.short	(.L_39 - .L_38)
.L_38:
        /*00fc*/ 	.word	0x00000000
        /*0100*/ 	.short	0x0000
        /*0102*/ 	.short	0x0000
        /*0104*/ 	.byte	0x00, 0xf5, 0x21, 0x00


	//----- nvinfo : EIATTR_SPARSE_MMA_MASK
	.align		4
.L_39:
        /*0108*/ 	.byte	0x03, 0x50
        /*010a*/ 	.short	0x0000


	//----- nvinfo : EIATTR_MAXREG_COUNT
	.align		4
        /*010c*/ 	.byte	0x03, 0x1b
        /*010e*/ 	.short	0x00ff


	//----- nvinfo : EIATTR_MERCURY_ISA_VERSION
	.align		4
        /*0110*/ 	.byte	0x03, 0x5f
        /*0112*/ 	.short	0x0101


	//----- nvinfo : EIATTR_VRC_CTA_INIT_COUNT
	.align		4
        /*0114*/ 	.byte	0x02, 0x4a
	.zero		1
	.zero		1


	//----- nvinfo : EIATTR_EXIT_INSTR_OFFSETS
	.align		4
        /*0118*/ 	.byte	0x04, 0x1c
        /*011a*/ 	.short	(.L_41 - .L_40)


	//   ....[0]....
.L_40:
        /*011c*/ 	.word	0x000000d0


	//   ....[1]....
        /*0120*/ 	.word	0x00001d80


	//----- nvinfo : EIATTR_INDIRECT_BRANCH_TARGETS
	.align		4
.L_41:
        /*0124*/ 	.byte	0x04, 0x34
        /*0126*/ 	.short	(.L_43 - .L_42)


	//   ....[0]....
.L_42:
        /*0128*/ 	.word	.L_x_9@srel
        /*012c*/ 	.short	0x0
        /*012e*/ 	.short	0x0
        /*0130*/ 	.word	0x3
        /*0134*/ 	.word	.L_x_2@srel
        /*0138*/ 	.word	.L_x_11@srel
        /*013c*/ 	.word	.L_x_12@srel


	//----- nvinfo : EIATTR_CRS_STACK_SIZE
	.align		4
.L_43:
        /*0140*/ 	.byte	0x04, 0x1e
        /*0142*/ 	.short	(.L_45 - .L_44)
.L_44:
        /*0144*/ 	.word	0x00000000


	//----- nvinfo : EIATTR_CBANK_PARAM_SIZE
	.align		4
.L_45:
        /*0148*/ 	.byte	0x03, 0x19
        /*014a*/ 	.short	0x004c


	//----- nvinfo : EIATTR_PARAM_CBANK
	.align		4
        /*014c*/ 	.byte	0x04, 0x0a
        /*014e*/ 	.short	(.L_47 - .L_46)
	.align		4
.L_46:
        /*0150*/ 	.word	index@(.nv.constant0._Z23conv_transpose2d_kernelPKfS0_Pfiiiiiiiiiiiii)
        /*0154*/ 	.short	0x0380
        /*0156*/ 	.short	0x004c


	//----- nvinfo : EIATTR_SW_WAR
	.align		4
.L_47:
        /*0158*/ 	.byte	0x04, 0x36
        /*015a*/ 	.short	(.L_49 - .L_48)
.L_48:
        /*015c*/ 	.word	0x00000008
.L_49:


//--------------------- .nv.callgraph             --------------------------
	.section	.nv.callgraph,"",@"SHT_CUDA_CALLGRAPH"
	.align	4
	.sectionentsize	8
	.align		4
        /*0000*/ 	.word	0x00000000
	.align		4
        /*0004*/ 	.word	0xffffffff
	.align		4
        /*0008*/ 	.word	0x00000000
	.align		4
        /*000c*/ 	.word	0xfffffffe
	.align		4
        /*0010*/ 	.word	0x00000000
	.align		4
        /*0014*/ 	.word	0xfffffffd
	.align		4
        /*0018*/ 	.word	0x00000000
	.align		4
        /*001c*/ 	.word	0xfffffffc


//--------------------- .nv.constant2._Z23conv_transpose2d_kernelPKfS0_Pfiiiiiiiiiiiii --------------------------
	.section	.nv.constant2._Z23conv_transpose2d_kernelPKfS0_Pfiiiiiiiiiiiii,"a",@progbits
	.sectionflags	@""
	.align	4
.nv.constant2._Z23conv_transpose2d_kernelPKfS0_Pfiiiiiiiiiiiii:
        /*0000*/ 	.byte	0xc0, 0x1c, 0x00, 0x00, 0x80, 0x1b, 0x00, 0x00, 0xd0, 0x19, 0x00, 0x00


//--------------------- .text._Z23conv_transpose2d_kernelPKfS0_Pfiiiiiiiiiiiii --------------------------
	.section	.text._Z23conv_transpose2d_kernelPKfS0_Pfiiiiiiiiiiiii,"ax",@progbits
	.align	128
        .global         _Z23conv_transpose2d_kernelPKfS0_Pfiiiiiiiiiiiii
        .type           _Z23conv_transpose2d_kernelPKfS0_Pfiiiiiiiiiiiii,@function
        .size           _Z23conv_transpose2d_kernelPKfS0_Pfiiiiiiiiiiiii,(.L_x_13 - _Z23conv_transpose2d_kernelPKfS0_Pfiiiiiiiiiiiii)
        .other          _Z23conv_transpose2d_kernelPKfS0_Pfiiiiiiiiiiiii,@"STO_CUDA_ENTRY STV_DEFAULT"
_Z23conv_transpose2d_kernelPKfS0_Pfiiiiiiiiiiiii:
.text._Z23conv_transpose2d_kernelPKfS0_Pfiiiiiiiiiiiii:
[----:B------:R-:W-:Y:S01]  /*0000*/  LDC R1, c[0x0][0x37c] ;  /* 0x0000df00ff017b82 */ /* 0x000fe20000000800 */
[----:B------:R-:W0:Y:S07]  /*0010*/  S2R R7, SR_TID.X ;  /* 0x0000000000077919 */ /* 0x000e2e0000002100 */
[----:B------:R-:W1:Y:S01]  /*0020*/  LDC R14, c[0x0][0x3a0] ;  /* 0x0000e800ff0e7b82 */ /* 0x000e620000000800 */
[----:B------:R-:W1:Y:S07]  /*0030*/  LDCU UR5, c[0x0][0x398] ;  /* 0x00007300ff0577ac */ /* 0x000e6e0008000800 */
[----:B------:R-:W2:Y:S08]  /*0040*/  LDC R3, c[0x0][0x3ac] ;  /* 0x0000eb00ff037b82 */ /* 0x000eb00000000800 */
[----:B------:R-:W0:Y:S08]  /*0050*/  S2UR UR4, SR_CTAID.X ;  /* 0x00000000000479c3 */ /* 0x000e300000002500 */
[----:B------:R-:W0:Y:S01]  /*0060*/  LDC R36, c[0x0][0x360] ;  /* 0x0000d800ff247b82 */ /* 0x000e220000000800 */
[----:B-1----:R-:W-:-:S07]  /*0070*/  IMAD R0, R14, UR5, RZ ;  /* 0x000000050e007c24 */ /* 0x002fce000f8e02ff */
[----:B------:R-:W1:Y:S01]  /*0080*/  LDC R6, c[0x0][0x3b0] ;  /* 0x0000ec00ff067b82 */ /* 0x000e620000000800 */
[----:B--2---:R-:W-:Y:S02]  /*0090*/  IMAD R5, R0, R3, RZ ;  /* 0x0000000300057224 */ /* 0x004fe400078e02ff */
[----:B0-----:R-:W-:Y:S02]  /*00a0*/  IMAD R36, R36, UR4, R7 ;  /* 0x0000000424247c24 */ /* 0x001fe4000f8e0207 */
[----:B-1----:R-:W-:-:S05]  /*00b0*/  IMAD R5, R5, R6, RZ ;  /* 0x0000000605057224 */ /* 0x002fca00078e02ff */
[----:B------:R-:W-:-:S13]  /*00c0*/  ISETP.GE.AND P0, PT, R36, R5, PT ;  /* 0x000000052400720c */ /* 0x000fda0003f06270 */
[----:B------:R-:W-:Y:S05]  /*00d0*/  @P0 EXIT ;  /* 0x000000000000094d */ /* 0x000fea0003800000 */
[-C--:B------:R-:W-:Y:S01]  /*00e0*/  IMAD R17, R3, R6.reuse, RZ ;  /* 0x0000000603117224 */ /* 0x080fe200078e02ff */
[----:B------:R-:W-:Y:S01]  /*00f0*/  IABS R0, R6 ;  /* 0x0000000600007213 */ /* 0x000fe20000000000 */
[----:B------:R-:W-:Y:S01]  /*0100*/  IMAD R5, R14, R3, RZ ;  /* 0x000000030e057224 */ /* 0x000fe200078e02ff */
[----:B------:R-:W-:Y:S01]  /*0110*/  IABS R4, R14 ;  /* 0x0000000e00047213 */ /* 0x000fe20000000000 */
[----:B------:R-:W0:Y:S01]  /*0120*/  LDCU UR4, c[0x0][0x3b4] ;  /* 0x00007680ff0477ac */ /* 0x000e220008000800 */
[-C--:B------:R-:W-:Y:S01]  /*0130*/  IABS R21, R17.reuse ;  /* 0x0000001100157213 */ /* 0x080fe20000000000 */
[----:B------:R-:W1:Y:S01]  /*0140*/  I2F.RP R7, R0 ;  /* 0x0000000000077306 */ /* 0x000e620000209400 */
[----:B------:R-:W-:Y:S01]  /*0150*/  IABS R15, R17 ;  /* 0x00000011000f7213 */ /* 0x000fe20000000000 */
[----:B------:R-:W-:Y:S01]  /*0160*/  IMAD R5, R5, R6, RZ ;  /* 0x0000000605057224 */ /* 0x000fe200078e02ff */
[----:B------:R-:W-:Y:S01]  /*0170*/  MOV R33, RZ ;  /* 0x000000ff00217202 */ /* 0x000fe20000000f00 */
[----:B------:R-:W2:Y:S02]  /*0180*/  LDCU.64 UR12, c[0x0][0x358] ;  /* 0x00006b00ff0c77ac */ /* 0x000ea40008000a00 */
[----:B------:R-:W-:Y:S01]  /*0190*/  IMAD.MOV R15, RZ, RZ, -R15 ;  /* 0x000000ffff0f7224 */ /* 0x000fe200078e0a0f */
[----:B------:R-:W-:Y:S01]  /*01a0*/  IABS R20, R5 ;  /* 0x0000000500147213 */ /* 0x000fe20000000000 */
[----:B------:R-:W3:Y:S08]  /*01b0*/  I2F.RP R2, R21 ;  /* 0x0000001500027306 */ /* 0x000ef00000209400 */
[----:B-1----:R-:W1:Y:S01]  /*01c0*/  MUFU.RCP R7, R7 ;  /* 0x0000000700077308 */ /* 0x002e620000001000 */
[----:B0-----:R-:W-:-:S07]  /*01d0*/  UISETP.GE.AND UP0, UPT, UR4, 0x1, UPT ;  /* 0x000000010400788c */ /* 0x001fce000bf06270 */
[----:B---3--:R-:W0:Y:S08]  /*01e0*/  MUFU.RCP R2, R2 ;  /* 0x0000000200027308 */ /* 0x008e300000001000 */
[----:B------:R-:W-:Y:S01]  /*01f0*/  I2F.RP R8, R4 ;  /* 0x0000000400087306 */ /* 0x000fe20000209400 */
[----:B-1----:R-:W-:-:S07]  /*0200*/  IADD3 R9, PT, PT, R7, 0xffffffe, RZ ;  /* 0x0ffffffe07097810 */ /* 0x002fce0007ffe0ff */
[----:B------:R-:W1:Y:S01]  /*0210*/  F2I.FTZ.U32.TRUNC.NTZ R9, R9 ;  /* 0x0000000900097305 */ /* 0x000e62000021f000 */
[----:B0-----:R-:W-:Y:S02]  /*0220*/  IADD3 R10, PT, PT, R2, 0xffffffe, RZ ;  /* 0x0ffffffe020a7810 */ /* 0x001fe40007ffe0ff */
[----:B------:R-:W-:-:S05]  /*0230*/  IABS R2, R3 ;  /* 0x0000000300027213 */ /* 0x000fca0000000000 */
[----:B------:R0:W3:Y:S01]  /*0240*/  F2I.FTZ.U32.TRUNC.NTZ R11, R10 ;  /* 0x0000000a000b7305 */ /* 0x0000e2000021f000 */
[----:B-1----:R-:W-:-:S07]  /*0250*/  IADD3 R13, PT, PT, RZ, -R9, RZ ;  /* 0x80000009ff0d7210 */ /* 0x002fce0007ffe0ff */
[----:B------:R-:W1:Y:S01]  /*0260*/  I2F.RP R19, R2 ;  /* 0x0000000200137306 */ /* 0x000e620000209400 */
[----:B0-----:R-:W-:Y:S01]  /*0270*/  HFMA2 R10, -RZ, RZ, 0, 0 ;  /* 0x00000000ff0a7431 */ /* 0x001fe200000001ff */
[----:B---3--:R-:W-:-:S05]  /*0280*/  IADD3 R12, PT, PT, RZ, -R11, RZ ;  /* 0x8000000bff0c7210 */ /* 0x008fca0007ffe0ff */
[----:B------:R-:W-:Y:S01]  /*0290*/  IMAD R7, R12, R21, RZ ;  /* 0x000000150c077224 */ /* 0x000fe200078e02ff */
[----:B-1----:R-:W0:Y:S03]  /*02a0*/  MUFU.RCP R19, R19 ;  /* 0x0000001300137308 */ /* 0x002e260000001000 */
[----:B------:R-:W-:Y:S01]  /*02b0*/  IMAD.HI.U32 R12, R11, R7, R10 ;  /* 0x000000070b0c7227 */ /* 0x000fe200078e000a */
[----:B------:R-:W-:Y:S02]  /*02c0*/  MOV R7, R13 ;  /* 0x0000000d00077202 */ /* 0x000fe40000000f00 */
[----:B------:R-:W-:Y:S02]  /*02d0*/  IABS R11, R36 ;  /* 0x00000024000b7213 */ /* 0x000fe40000000000 */
[----:B------:R-:W-:Y:S01]  /*02e0*/  IABS R10, R5 ;  /* 0x00000005000a7213 */ /* 0x000fe20000000000 */
[----:B------:R-:W-:Y:S01]  /*02f0*/  IMAD R7, R7, R0, RZ ;  /* 0x0000000007077224 */ /* 0x000fe200078e02ff */
[----:B------:R1:W3:Y:S01]  /*0300*/  MUFU.RCP R13, R8 ;  /* 0x00000008000d7308 */ /* 0x0002e20000001000 */
[----:B------:R-:W-:-:S04]  /*0310*/  IMAD.HI.U32 R12, R12, R11, RZ ;  /* 0x0000000b0c0c7227 */ /* 0x000fc800078e00ff */
[----:B-1----:R-:W-:Y:S02]  /*0320*/  HFMA2 R8, -RZ, RZ, 0, 0 ;  /* 0x00000000ff087431 */ /* 0x002fe400000001ff */
[----:B0-----:R-:W-:-:S03]  /*0330*/  VIADD R19, R19, 0xffffffe ;  /* 0x0ffffffe13137836 */ /* 0x001fc60000000000 */
[----:B------:R-:W-:Y:S01]  /*0340*/  IMAD.HI.U32 R16, R9, R7, R8 ;  /* 0x0000000709107227 */ /* 0x000fe200078e0008 */
[----:B------:R-:W-:Y:S01]  /*0350*/  MOV R9, R15 ;  /* 0x0000000f00097202 */ /* 0x000fe20000000f00 */
[----:B------:R-:W0:Y:S04]  /*0360*/  I2F.RP R7, R10 ;  /* 0x0000000a00077306 */ /* 0x000e280000209400 */
[----:B------:R-:W-:-:S04]  /*0370*/  IMAD.HI.U32 R18, R16, R11, RZ ;  /* 0x0000000b10127227 */ /* 0x000fc800078e00ff */
[--C-:B------:R-:W-:Y:S01]  /*0380*/  IMAD R8, R12, R9, R11.reuse ;  /* 0x000000090c087224 */ /* 0x100fe200078e020b */
[----:B------:R-:W-:Y:S02]  /*0390*/  IADD3 R15, PT, PT, -R18, RZ, RZ ;  /* 0x000000ff120f7210 */ /* 0x000fe40007ffe1ff */
[----:B---3--:R-:W-:Y:S02]  /*03a0*/  IADD3 R9, PT, PT, R13, 0xffffffe, RZ ;  /* 0x0ffffffe0d097810 */ /* 0x008fe40007ffe0ff */
[----:B------:R-:W-:Y:S01]  /*03b0*/  ISETP.GT.U32.AND P1, PT, R21, R8, PT ;  /* 0x000000081500720c */ /* 0x000fe20003f24070 */
[C---:B------:R-:W-:Y:S01]  /*03c0*/  IMAD R15, R0.reuse, R15, R11 ;  /* 0x0000000f000f7224 */ /* 0x040fe200078e020b */
[----:B0-----:R-:W-:Y:S04]  /*03d0*/  MUFU.RCP R7, R7 ;  /* 0x0000000700077308 */ /* 0x001fe80000001000 */
[----:B------:R-:W-:-:S04]  /*03e0*/  ISETP.GT.U32.AND P4, PT, R0, R15, PT ;  /* 0x0000000f0000720c */ /* 0x000fc80003f84070 */
[----:B------:R-:W0:Y:S03]  /*03f0*/  F2I.FTZ.U32.TRUNC.NTZ R9, R9 ;  /* 0x0000000900097305 */ /* 0x000e26000021f000 */
[-C--:B------:R-:W-:Y:S02]  /*0400*/  @!P1 IADD3 R8, PT, PT, R8, -R21.reuse, RZ ;  /* 0x8000001508089210 */ /* 0x080fe40007ffe0ff */
[----:B------:R-:W-:Y:S02]  /*0410*/  @!P1 IADD3 R12, PT, PT, R12, 0x1, RZ ;  /* 0x000000010c0c9810 */ /* 0x000fe40007ffe0ff */
[----:B------:R-:W-:Y:S01]  /*0420*/  ISETP.GE.U32.AND P0, PT, R8, R21, PT ;  /* 0x000000150800720c */ /* 0x000fe20003f06070 */
[----:B------:R1:W3:Y:S01]  /*0430*/  F2I.FTZ.U32.TRUNC.NTZ R13, R19 ;  /* 0x00000013000d7305 */ /* 0x0002e2000021f000 */
[----:B------:R-:W-:Y:S02]  /*0440*/  LOP3.LUT R8, R36, R17, RZ, 0x3c, !PT ;  /* 0x0000001124087212 */ /* 0x000fe400078e3cff */
[----:B------:R-:W-:-:S02]  /*0450*/  @!P4 IADD3 R15, PT, PT, R15, -R0, RZ ;  /* 0x800000000f0fc210 */ /* 0x000fc40007ffe0ff */
[----:B------:R-:W-:Y:S02]  /*0460*/  ISETP.GE.AND P3, PT, R8, RZ, PT ;  /* 0x000000ff0800720c */ /* 0x000fe40003f66270 */
[----:B------:R-:W-:Y:S02]  /*0470*/  LOP3.LUT R8, R36, R6, RZ, 0x3c, !PT ;  /* 0x0000000624087212 */ /* 0x000fe400078e3cff */
[----:B------:R-:W-:Y:S02]  /*0480*/  ISETP.GE.U32.AND P2, PT, R15, R0, PT ;  /* 0x000000000f00720c */ /* 0x000fe40003f46070 */
[----:B------:R-:W-:Y:S01]  /*0490*/  ISETP.GE.AND P5, PT, R8, RZ, PT ;  /* 0x000000ff0800720c */ /* 0x000fe20003fa6270 */
[----:B------:R-:W-:Y:S01]  /*04a0*/  HFMA2 R8, -RZ, RZ, 0, 0 ;  /* 0x00000000ff087431 */ /* 0x000fe200000001ff */
[----:B------:R-:W-:Y:S02]  /*04b0*/  ISETP.NE.AND P1, PT, R17, RZ, PT ;  /* 0x000000ff1100720c */ /* 0x000fe40003f25270 */
[----:B0-----:R-:W-:-:S02]  /*04c0*/  IADD3 R21, PT, PT, RZ, -R9, RZ ;  /* 0x80000009ff157210 */ /* 0x001fc40007ffe0ff */
[----:B------:R-:W-:Y:S02]  /*04d0*/  @P0 IADD3 R12, PT, PT, R12, 0x1, RZ ;  /* 0x000000010c0c0810 */ /* 0x000fe40007ffe0ff */
[----:B------:R-:W-:Y:S01]  /*04e0*/  @!P4 IADD3 R18, PT, PT, R18, 0x1, RZ ;  /* 0x000000011212c810 */ /* 0x000fe20007ffe0ff */
[----:B-1----:R-:W-:Y:S01]  /*04f0*/  IMAD R19, R21, R4, RZ ;  /* 0x0000000415137224 */ /* 0x002fe200078e02ff */
[----:B------:R-:W-:Y:S01]  /*0500*/  IADD3 R7, PT, PT, R7, 0xffffffe, RZ ;  /* 0x0ffffffe07077810 */ /* 0x000fe20007ffe0ff */
[----:B------:R-:W-:Y:S01]  /*0510*/  IMAD.MOV.U32 R16, RZ, RZ, R12 ;  /* 0x000000ffff107224 */ /* 0x000fe200078e000c */
[----:B------:R-:W-:Y:S01]  /*0520*/  @P2 IADD3 R18, PT, PT, R18, 0x1, RZ ;  /* 0x0000000112122810 */ /* 0x000fe20007ffe0ff */
[----:B------:R-:W-:Y:S01]  /*0530*/  IMAD.HI.U32 R8, R9, R19, R8 ;  /* 0x0000001309087227 */ /* 0x000fe200078e0008 */
[----:B------:R-:W-:Y:S02]  /*0540*/  ISETP.NE.AND P0, PT, R6, RZ, PT ;  /* 0x000000ff0600720c */ /* 0x000fe40003f05270 */
[----:B------:R-:W0:Y:S01]  /*0550*/  F2I.FTZ.U32.TRUNC.NTZ R7, R7 ;  /* 0x0000000700077305 */ /* 0x000e22000021f000 */
[----:B------:R-:W-:Y:S01]  /*0560*/  @!P3 IADD3 R16, PT, PT, -R16, RZ, RZ ;  /* 0x000000ff1010b210 */ /* 0x000fe20007ffe1ff */
[----:B------:R-:W-:Y:S01]  /*0570*/  IMAD.MOV.U32 R12, RZ, RZ, RZ ;  /* 0x000000ffff0c7224 */ /* 0x000fe200078e00ff */
[----:B------:R-:W-:-:S02]  /*0580*/  LOP3.LUT R9, RZ, R6, RZ, 0x33, !PT ;  /* 0x00000006ff097212 */ /* 0x000fc400078e33ff */
[----:B------:R-:W-:Y:S02]  /*0590*/  @!P5 IADD3 R18, PT, PT, -R18, RZ, RZ ;  /* 0x000000ff1212d210 */ /* 0x000fe40007ffe1ff */
[----:B------:R-:W-:Y:S02]  /*05a0*/  @!P1 LOP3.LUT R16, RZ, R17, RZ, 0x33, !PT ;  /* 0x00000011ff109212 */ /* 0x000fe400078e33ff */
[----:B---3--:R-:W-:Y:S02]  /*05b0*/  IADD3 R17, PT, PT, RZ, -R13, RZ ;  /* 0x8000000dff117210 */ /* 0x008fe40007ffe0ff */
[----:B------:R-:W-:Y:S02]  /*05c0*/  SEL R18, R9, R18, !P0 ;  /* 0x0000001209127207 */ /* 0x000fe40004000000 */
[----:B------:R-:W-:Y:S01]  /*05d0*/  IABS R35, R16 ;  /* 0x0000001000237213 */ /* 0x000fe20000000000 */
[----:B------:R-:W-:Y:S01]  /*05e0*/  IMAD R17, R17, R2, RZ ;  /* 0x0000000211117224 */ /* 0x000fe200078e02ff */
[----:B------:R-:W-:-:S02]  /*05f0*/  IABS R6, R18 ;  /* 0x0000001200067213 */ /* 0x000fc40000000000 */
[----:B0-----:R-:W-:Y:S01]  /*0600*/  IADD3 R19, PT, PT, RZ, -R7, RZ ;  /* 0x80000007ff137210 */ /* 0x001fe20007ffe0ff */
[----:B------:R-:W-:Y:S01]  /*0610*/  IMAD.HI.U32 R12, R13, R17, R12 ;  /* 0x000000110d0c7227 */ /* 0x000fe200078e000c */
[----:B------:R-:W-:-:S03]  /*0620*/  MOV R17, R6 ;  /* 0x0000000600117202 */ /* 0x000fc60000000f00 */
[----:B------:R-:W-:Y:S02]  /*0630*/  HFMA2 R6, -RZ, RZ, 0, 0 ;  /* 0x00000000ff067431 */ /* 0x000fe400000001ff */
[----:B------:R-:W-:Y:S02]  /*0640*/  IMAD R13, R19, R10, RZ ;  /* 0x0000000a130d7224 */ /* 0x000fe400078e02ff */
[----:B------:R-:W-:-:S04]  /*0650*/  IMAD.HI.U32 R8, R8, R35, RZ ;  /* 0x0000002308087227 */ /* 0x000fc800078e00ff */
[----:B------:R-:W-:Y:S01]  /*0660*/  IMAD.HI.U32 R12, R12, R17, RZ ;  /* 0x000000110c0c7227 */ /* 0x000fe200078e00ff */
[----:B------:R-:W-:-:S03]  /*0670*/  IADD3 R8, PT, PT, -R8, RZ, RZ ;  /* 0x000000ff08087210 */ /* 0x000fc60007ffe1ff */
[----:B------:R-:W-:Y:S01]  /*0680*/  IMAD.HI.U32 R6, R7, R13, R6 ;  /* 0x0000000d07067227 */ /* 0x000fe200078e0006 */
[----:B------:R-:W-:Y:S02]  /*0690*/  IADD3 R7, PT, PT, RZ, -R20, RZ ;  /* 0x80000014ff077210 */ /* 0x000fe40007ffe0ff */
[----:B------:R-:W-:Y:S01]  /*06a0*/  IADD3 R12, PT, PT, -R12, RZ, RZ ;  /* 0x000000ff0c0c7210 */ /* 0x000fe20007ffe1ff */
[----:B------:R-:W-:Y:S02]  /*06b0*/  IMAD R35, R4, R8, R35 ;  /* 0x0000000804237224 */ /* 0x000fe400078e0223 */
[----:B------:R-:W-:-:S03]  /*06c0*/  IMAD.HI.U32 R6, R6, R11, RZ ;  /* 0x0000000b06067227 */ /* 0x000fc600078e00ff */
[----:B------:R-:W-:Y:S01]  /*06d0*/  ISETP.GT.U32.AND P1, PT, R4, R35, PT ;  /* 0x000000230400720c */ /* 0x000fe20003f24070 */
[----:B------:R-:W-:Y:S01]  /*06e0*/  IMAD R11, R6, R7, R11 ;  /* 0x00000007060b7224 */ /* 0x000fe200078e020b */
[----:B------:R-:W-:Y:S01]  /*06f0*/  LOP3.LUT R7, R36, R5, RZ, 0x3c, !PT ;  /* 0x0000000524077212 */ /* 0x000fe200078e3cff */
[----:B------:R-:W-:-:S03]  /*0700*/  IMAD R34, R2, R12, R17 ;  /* 0x0000000c02227224 */ /* 0x000fc600078e0211 */
[----:B------:R-:W-:Y:S02]  /*0710*/  ISETP.GT.U32.AND P2, PT, R10, R11, PT ;  /* 0x0000000b0a00720c */ /* 0x000fe40003f44070 */
[----:B------:R-:W-:-:S05]  /*0720*/  ISETP.GT.U32.AND P4, PT, R2, R34, PT ;  /* 0x000000220200720c */ /* 0x000fca0003f84070 */
[----:B------:R-:W-:Y:S01]  /*0730*/  @!P1 IMAD.IADD R35, R35, 0x1, -R4 ;  /* 0x0000000123239824 */ /* 0x000fe200078e0a04 */
[----:B------:R-:W-:-:S04]  /*0740*/  ISETP.GE.AND P1, PT, R7, RZ, PT ;  /* 0x000000ff0700720c */ /* 0x000fc80003f26270 */
[----:B------:R-:W-:Y:S02]  /*0750*/  ISETP.GT.U32.AND P3, PT, R4, R35, PT ;  /* 0x000000230400720c */ /* 0x000fe40003f64070 */
[----:B------:R-:W-:Y:S02]  /*0760*/  @!P2 IADD3 R11, PT, PT, R11, -R10, RZ ;  /* 0x8000000a0b0ba210 */ /* 0x000fe40007ffe0ff */
[----:B------:R-:W-:Y:S02]  /*0770*/  @!P4 IADD3 R34, PT, PT, R34, -R2, RZ ;  /* 0x800000022222c210 */ /* 0x000fe40007ffe0ff */
[----:B------:R-:W-:Y:S02]  /*0780*/  ISETP.GE.U32.AND P6, PT, R11, R10, PT ;  /* 0x0000000a0b00720c */ /* 0x000fe40003fc6070 */
[----:B------:R-:W-:Y:S02]  /*0790*/  ISETP.GT.U32.AND P5, PT, R2, R34, PT ;  /* 0x000000220200720c */ /* 0x000fe40003fa4070 */
[----:B------:R-:W-:-:S02]  /*07a0*/  @!P2 IADD3 R6, PT, PT, R6, 0x1, RZ ;  /* 0x000000010606a810 */ /* 0x000fc40007ffe0ff */
[----:B------:R-:W-:Y:S02]  /*07b0*/  ISETP.GE.AND P4, PT, R18, RZ, PT ;  /* 0x000000ff1200720c */ /* 0x000fe40003f86270 */
[----:B------:R-:W-:Y:S02]  /*07c0*/  @!P3 IADD3 R35, PT, PT, R35, -R4, RZ ;  /* 0x800000042323b210 */ /* 0x000fe40007ffe0ff */
[----:B------:R-:W-:Y:S02]  /*07d0*/  ISETP.GE.AND P3, PT, R16, RZ, PT ;  /* 0x000000ff1000720c */ /* 0x000fe40003f66270 */
[----:B------:R-:W-:Y:S02]  /*07e0*/  ISETP.NE.AND P2, PT, R5, RZ, PT ;  /* 0x000000ff0500720c */ /* 0x000fe40003f45270 */
[----:B------:R-:W-:Y:S02]  /*07f0*/  @P6 IADD3 R6, PT, PT, R6, 0x1, RZ ;  /* 0x0000000106066810 */ /* 0x000fe40007ffe0ff */
[----:B------:R-:W-:-:S02]  /*0800*/  @!P5 IADD3 R34, PT, PT, R34, -R2, RZ ;  /* 0x800000022222d210 */ /* 0x000fc40007ffe0ff */
[----:B------:R-:W-:Y:S01]  /*0810*/  ISETP.NE.AND P6, PT, R3, RZ, PT ;  /* 0x000000ff0300720c */ /* 0x000fe20003fc5270 */
[----:B------:R-:W-:Y:S01]  /*0820*/  @!P1 IMAD.MOV R6, RZ, RZ, -R6 ;  /* 0x000000ffff069224 */ /* 0x000fe200078e0a06 */
[----:B------:R-:W-:Y:S02]  /*0830*/  ISETP.NE.AND P5, PT, R14, RZ, PT ;  /* 0x000000ff0e00720c */ /* 0x000fe40003fa5270 */
[----:B------:R-:W-:Y:S02]  /*0840*/  @!P4 IADD3 R34, PT, PT, -R34, RZ, RZ ;  /* 0x000000ff2222c210 */ /* 0x000fe40007ffe1ff */
[----:B------:R-:W-:Y:S02]  /*0850*/  @!P3 IADD3 R35, PT, PT, -R35, RZ, RZ ;  /* 0x000000ff2323b210 */ /* 0x000fe40007ffe1ff */
[----:B------:R-:W-:-:S05]  /*0860*/  @!P2 LOP3.LUT R6, RZ, R5, RZ, 0x33, !PT ;  /* 0x00000005ff06a212 */ /* 0x000fca00078e33ff */
[----:B------:R-:W-:Y:S02]  /*0870*/  @!P6 LOP3.LUT R34, RZ, R3, RZ, 0x33, !PT ;  /* 0x00000003ff22e212 */ /* 0x000fe400078e33ff */
[----:B------:R-:W-:Y:S01]  /*0880*/  @!P5 LOP3.LUT R35, RZ, R14, RZ, 0x33, !PT ;  /* 0x0000000eff23d212 */ /* 0x000fe200078e33ff */
[----:B--2---:R-:W-:Y:S06]  /*0890*/  BRA.U !UP0, `(.L_x_0) ;  /* 0x00000015082c7547 */ /* 0x004fec000b800000 */
[----:B------:R-:W0:Y:S02]  /*08a0*/  LDCU UR5, c[0x0][0x3b8] ;  /* 0x00007700ff0577ac */ /* 0x000e240008000800 */
[----:B0-----:R-:W-:-:S09]  /*08b0*/  UISETP.GE.AND UP0, UPT, UR5, 0x1, UPT ;  /* 0x000000010500788c */ /* 0x001fd2000bf06270 */
[----:B------:R-:W-:Y:S05]  /*08c0*/  BRA.U !UP0, `(.L_x_0) ;  /* 0x0000001508207547 */ /* 0x000fea000b800000 */
[----:B------:R-:W0:Y:S01]  /*08d0*/  LDC R11, c[0x0][0x3a4] ;  /* 0x0000e900ff0b7b82 */ /* 0x000e220000000800 */
[----:B------:R-:W1:Y:S01]  /*08e0*/  LDCU UR6, c[0x0][0x39c] ;  /* 0x00007380ff0677ac */ /* 0x000e620008000800 */
[----:B------:R-:W-:Y:S01]  /*08f0*/  ISETP.GE.AND P2, PT, R36, RZ, PT ;  /* 0x000000ff2400720c */ /* 0x000fe20003f46270 */
[----:B------:R-:W-:Y:S01]  /*0900*/  HFMA2 R33, -RZ, RZ, 0, 0 ;  /* 0x00000000ff217431 */ /* 0x000fe200000001ff */
[-C--:B------:R-:W-:Y:S01]  /*0910*/  ISETP.GT.U32.AND P1, PT, R0, R15.reuse, PT ;  /* 0x0000000f0000720c */ /* 0x080fe20003f24070 */
[----:B------:R-:W2:Y:S01]  /*0920*/  LDCU UR8, c[0x0][0x3a8] ;  /* 0x00007500ff0877ac */ /* 0x000ea20008000800 */
[----:B------:R-:W-:Y:S01]  /*0930*/  IADD3 R0, PT, PT, R15, -R0, RZ ;  /* 0x800000000f007210 */ /* 0x000fe20007ffe0ff */
[--C-:B------:R-:W-:Y:S01]  /*0940*/  IMAD R22, R14, 0x2, R35.reuse ;  /* 0x000000020e167824 */ /* 0x100fe200078e0223 */
[----:B------:R-:W-:Y:S01]  /*0950*/  IADD3 R23, PT, PT, R35, R14, RZ ;  /* 0x0000000e23177210 */ /* 0x000fe20007ffe0ff */
[----:B------:R-:W-:Y:S01]  /*0960*/  UIMAD UR4, UR4, UR5, URZ ;  /* 0x00000005040472a4 */ /* 0x000fe2000f8e02ff */
[----:B------:R-:W-:Y:S01]  /*0970*/  SEL R0, R0, R15, !P1 ;  /* 0x0000000f00007207 */ /* 0x000fe20004800000 */
[C-C-:B------:R-:W-:Y:S01]  /*0980*/  IMAD R21, R14.reuse, 0x3, R35.reuse ;  /* 0x000000030e157824 */ /* 0x140fe200078e0223 */
[C---:B------:R-:W-:Y:S01]  /*0990*/  LEA R20, R14.reuse, R35, 0x2 ;  /* 0x000000230e147211 */ /* 0x040fe200078e10ff */
[----:B------:R-:W-:-:S02]  /*09a0*/  IMAD R19, R14, 0x5, R35 ;  /* 0x000000050e137824 */ /* 0x000fc400078e0223 */
[----:B------:R-:W-:Y:S01]  /*09b0*/  @!P2 IADD3 R0, PT, PT, -R0, RZ, RZ ;  /* 0x000000ff0000a210 */ /* 0x000fe20007ffe1ff */
[C-C-:B------:R-:W-:Y:S02]  /*09c0*/  IMAD R18, R14.reuse, 0x6, R35.reuse ;  /* 0x000000060e127824 */ /* 0x140fe400078e0223 */
[----:B------:R-:W-:Y:S01]  /*09d0*/  IMAD R17, R14, 0x7, R35 ;  /* 0x000000070e117824 */ /* 0x000fe200078e0223 */
[----:B-1----:R-:W-:Y:S02]  /*09e0*/  ULOP3.LUT UR10, UR6, 0x3, URZ, 0xc0, !UPT ;  /* 0x00000003060a7892 */ /* 0x002fe4000f8ec0ff */
[----:B------:R-:W-:Y:S01]  /*09f0*/  IMAD R16, R6, UR6, RZ ;  /* 0x0000000606107c24 */ /* 0x000fe2000f8e02ff */
[----:B------:R-:W-:Y:S01]  /*0a00*/  SEL R32, R9, R0, !P0 ;  /* 0x0000000009207207 */ /* 0x000fe20004000000 */
[----:B------:R-:W-:Y:S01]  /*0a10*/  IMAD R14, R14, UR4, RZ ;  /* 0x000000040e0e7c24 */ /* 0x000fe2000f8e02ff */
[----:B------:R-:W-:Y:S01]  /*0a20*/  UISETP.LT.U32.AND UP0, UPT, UR10, 0x2, UPT ;  /* 0x000000020a00788c */ /* 0x000fe2000bf01070 */
[-C--:B0-----:R-:W-:Y:S01]  /*0a30*/  IMAD R15, R6, R11.reuse, RZ ;  /* 0x0000000b060f7224 */ /* 0x081fe200078e02ff */
[C---:B------:R-:W-:Y:S01]  /*0a40*/  IADD3 R13, PT, PT, R16.reuse, 0x6, RZ ;  /* 0x00000006100d7810 */ /* 0x040fe20007ffe0ff */
[----:B--2---:R-:W-:Y:S01]  /*0a50*/  IMAD R12, R11, UR8, RZ ;  /* 0x000000080b0c7c24 */ /* 0x004fe2000f8e02ff */
[----:B------:R-:W-:Y:S01]  /*0a60*/  ULOP3.LUT UR7, UR6, 0x7ffffff8, URZ, 0xc0, !UPT ;  /* 0x7ffffff806077892 */ /* 0x000fe2000f8ec0ff */
[----:B------:R-:W-:Y:S01]  /*0a70*/  IMAD R11, R16, R11, R11 ;  /* 0x0000000b100b7224 */ /* 0x000fe200078e020b */
[----:B------:R-:W-:Y:S01]  /*0a80*/  USEL UR10, UR10, 0x2, UP0 ;  /* 0x000000020a0a7887 */ /* 0x000fe20008000000 */
[----:B------:R-:W-:-:S11]  /*0a90*/  UMOV UR4, URZ ;  /* 0x000000ff00047c82 */ /* 0x000fd60008000000 */
.L_x_7:
[----:B------:R-:W0:Y:S01]  /*0aa0*/  LDC R4, c[0x0][0x3bc] ;  /* 0x0000ef00ff047b82 */ /* 0x000e220000000800 */
[----:B------:R-:W1:Y:S01]  /*0ab0*/  LDCU UR5, c[0x0][0x3a4] ;  /* 0x00007480ff0577ac */ /* 0x000e620008000800 */
[----:B------:R-:W-:Y:S01]  /*0ac0*/  IADD3 R8, PT, PT, R16, 0x2, RZ ;  /* 0x0000000210087810 */ /* 0x000fe20007ffe0ff */
[----:B------:R-:W2:Y:S05]  /*0ad0*/  LDCU UR6, c[0x0][0x39c] ;  /* 0x00007380ff0677ac */ /* 0x000eaa0008000800 */
[----:B------:R-:W3:Y:S01]  /*0ae0*/  LDC R5, c[0x0][0x3c4] ;  /* 0x0000f100ff057b82 */ /* 0x000ee20000000800 */
[----:B0-----:R-:W-:-:S04]  /*0af0*/  IABS R7, R4 ;  /* 0x0000000400077213 */ /* 0x001fc80000000000 */
[----:B------:R-:W0:Y:S01]  /*0b00*/  I2F.RP R0, R7 ;  /* 0x0000000700007306 */ /* 0x000e220000209400 */
[----:B---3--:R-:W-:-:S07]  /*0b10*/  IADD3 R9, PT, PT, R34, -UR4, R5 ;  /* 0x8000000422097c10 */ /* 0x008fce000fffe005 */
[----:B0-----:R-:W0:Y:S02]  /*0b20*/  MUFU.RCP R0, R0 ;  /* 0x0000000000007308 */ /* 0x001e240000001000 */
[----:B0-----:R-:W-:Y:S02]  /*0b30*/  IADD3 R2, PT, PT, R0, 0xffffffe, RZ ;  /* 0x0ffffffe00027810 */ /* 0x001fe40007ffe0ff */
[----:B------:R-:W-:-:S04]  /*0b40*/  IABS R0, R9 ;  /* 0x0000000900007213 */ /* 0x000fc80000000000 */
[----:B------:R0:W3:Y:S02]  /*0b50*/  F2I.FTZ.U32.TRUNC.NTZ R3, R2 ;  /* 0x0000000200037305 */ /* 0x0000e4000021f000 */
[----:B0-----:R-:W-:Y:S02]  /*0b60*/  MOV R2, RZ ;  /* 0x000000ff00027202 */ /* 0x001fe40000000f00 */
[----:B---3--:R-:W-:-:S05]  /*0b70*/  IADD3 R6, PT, PT, RZ, -R3, RZ ;  /* 0x80000003ff067210 */ /* 0x008fca0007ffe0ff */
[----:B------:R-:W-:-:S04]  /*0b80*/  IMAD R5, R6, R7, RZ ;  /* 0x0000000706057224 */ /* 0x000fc800078e02ff */
[----:B------:R-:W-:-:S04]  /*0b90*/  IMAD.HI.U32 R3, R3, R5, R2 ;  /* 0x0000000503037227 */ /* 0x000fc800078e0002 */
[----:B------:R-:W-:Y:S02]  /*0ba0*/  VIADD R5, R16, 0x7 ;  /* 0x0000000710057836 */ /* 0x000fe40000000000 */
[----:B------:R-:W-:-:S04]  /*0bb0*/  IMAD.HI.U32 R10, R3, R0, RZ ;  /* 0x00000000030a7227 */ /* 0x000fc800078e00ff */
[----:B------:R-:W-:-:S04]  /*0bc0*/  IMAD.MOV R3, RZ, RZ, -R10 ;  /* 0x000000ffff037224 */ /* 0x000fc800078e0a0a */
[----:B------:R-:W-:-:S05]  /*0bd0*/  IMAD R0, R7, R3, R0 ;  /* 0x0000000307007224 */ /* 0x000fca00078e0200 */
[----:B------:R-:W-:-:S13]  /*0be0*/  ISETP.GT.U32.AND P1, PT, R7, R0, PT ;  /* 0x000000000700720c */ /* 0x000fda0003f24070 */
[-C--:B------:R-:W-:Y:S02]  /*0bf0*/  @!P1 IADD3 R0, PT, PT, R0, -R7.reuse, RZ ;  /* 0x8000000700009210 */ /* 0x080fe40007ffe0ff */
[----:B------:R-:W-:Y:S02]  /*0c00*/  @!P1 IADD3 R10, PT, PT, R10, 0x1, RZ ;  /* 0x000000010a0a9810 */ /* 0x000fe40007ffe0ff */
[----:B------:R-:W-:Y:S02]  /*0c10*/  ISETP.GE.U32.AND P0, PT, R0, R7, PT ;  /* 0x000000070000720c */ /* 0x000fe40003f06070 */
[----:B------:R-:W-:Y:S02]  /*0c20*/  LOP3.LUT R0, R9, R4, RZ, 0x3c, !PT ;  /* 0x0000000409007212 */ /* 0x000fe400078e3cff */
[----:B------:R-:W-:Y:S02]  /*0c30*/  ISETP.NE.AND P1, PT, R4, RZ, PT ;  /* 0x000000ff0400720c */ /* 0x000fe40003f25270 */
[----:B------:R-:W-:-:S02]  /*0c40*/  ISETP.GE.AND P2, PT, R0, RZ, PT ;  /* 0x000000ff0000720c */ /* 0x000fc40003f46270 */
[----:B------:R-:W-:-:S05]  /*0c50*/  IADD3 R7, PT, PT, R16, 0x4, RZ ;  /* 0x0000000410077810 */ /* 0x000fca0007ffe0ff */
[----:B------:R-:W-:-:S06]  /*0c60*/  @P0 IADD3 R10, PT, PT, R10, 0x1, RZ ;  /* 0x000000010a0a0810 */ /* 0x000fcc0007ffe0ff */
[----:B------:R-:W-:Y:S02]  /*0c70*/  @!P2 IADD3 R10, PT, PT, -R10, RZ, RZ ;  /* 0x000000ff0a0aa210 */ /* 0x000fe40007ffe1ff */
[----:B------:R-:W-:-:S04]  /*0c80*/  @!P1 LOP3.LUT R10, RZ, R4, RZ, 0x33, !PT ;  /* 0x00000004ff0a9212 */ /* 0x000fc800078e33ff */
[C---:B------:R-:W-:Y:S01]  /*0c90*/  IADD3 R3, PT, PT, -R10.reuse, RZ, RZ ;  /* 0x000000ff0a037210 */ /* 0x040fe20007ffe1ff */
[--C-:B--2---:R-:W-:Y:S01]  /*0ca0*/  IMAD R2, R15, UR6, R10.reuse ;  /* 0x000000060f027c24 */ /* 0x104fe2000f8e020a */
[----:B-1----:R-:W-:Y:S01]  /*0cb0*/  ISETP.GE.AND P0, PT, R10, UR5, PT ;  /* 0x000000050a007c0c */ /* 0x002fe2000bf06270 */
[--C-:B------:R-:W-:Y:S02]  /*0cc0*/  IMAD R5, R5, UR5, R10.reuse ;  /* 0x0000000505057c24 */ /* 0x100fe4000f8e020a */
[----:B------:R-:W-:Y:S01]  /*0cd0*/  IMAD R0, R4, R3, R9 ;  /* 0x0000000304007224 */ /* 0x000fe200078e0209 */
[C---:B------:R-:W-:Y:S01]  /*0ce0*/  IADD3 R3, PT, PT, R16.reuse, 0x3, RZ ;  /* 0x0000000310037810 */ /* 0x040fe20007ffe0ff */
[--C-:B------:R-:W-:Y:S01]  /*0cf0*/  IMAD R4, R13, UR5, R10.reuse ;  /* 0x000000050d047c24 */ /* 0x100fe2000f8e020a */
[----:B------:R-:W-:Y:S02]  /*0d00*/  IADD3 R9, PT, PT, R16, 0x5, RZ ;  /* 0x0000000510097810 */ /* 0x000fe40007ffe0ff */
[----:B------:R-:W-:Y:S01]  /*0d10*/  ISETP.NE.AND P2, PT, R0, RZ, PT ;  /* 0x000000ff0000720c */ /* 0x000fe20003f45270 */
[----:B------:R-:W-:Y:S01]  /*0d20*/  IMAD R6, R3, UR5, R10 ;  /* 0x0000000503067c24 */ /* 0x000fe2000f8e020a */
[----:B------:R-:W-:Y:S01]  /*0d30*/  ISETP.GT.AND P0, PT, R10, -0x1, !P0 ;  /* 0xffffffff0a00780c */ /* 0x000fe20004704270 */
[----:B------:R-:W-:-:S12]  /*0d40*/  UMOV UR5, URZ ;  /* 0x000000ff00057c82 */ /* 0x000fd80008000000 */
.L_x_6:
[----:B------:R-:W-:Y:S04]  /*0d50*/  BSSY.RECONVERGENT B0, `(.L_x_1) ;  /* 0x00000f7000007945 */ /* 0x000fe80003800200 */
[----:B------:R-:W-:Y:S05]  /*0d60*/  @P2 BRA `(.L_x_2) ;  /* 0x0000000c00d42947 */ /* 0x000fea0003800000 */
[----:B------:R-:W0:Y:S08]  /*0d70*/  LDC R26, c[0x0][0x3c0] ;  /* 0x0000f000ff1a7b82 */ /* 0x000e300000000800 */
[----:B------:R-:W1:Y:S01]  /*0d80*/  LDC R3, c[0x0][0x3c8] ;  /* 0x0000f200ff037b82 */ /* 0x000e620000000800 */
[----:B0-----:R-:W-:-:S04]  /*0d90*/  IABS R27, R26 ;  /* 0x0000001a001b7213 */ /* 0x001fc80000000000 */
[----:B------:R-:W0:Y:S01]  /*0da0*/  I2F.RP R0, R27 ;  /* 0x0000001b00007306 */ /* 0x000e220000209400 */
[----:B-1----:R-:W-:-:S04]  /*0db0*/  IADD3 R29, PT, PT, R32, -UR5, R3 ;  /* 0x80000005201d7c10 */ /* 0x002fc8000fffe003 */
[----:B------:R-:W-:-:S03]  /*0dc0*/  ISETP.GE.AND P1, PT, R29, RZ, PT ;  /* 0x000000ff1d00720c */ /* 0x000fc60003f26270 */
[----:B0-----:R-:W0:Y:S02]  /*0dd0*/  MUFU.RCP R0, R0 ;  /* 0x0000000000007308 */ /* 0x001e240000001000 */
[----:B0-----:R-:W-:Y:S02]  /*0de0*/  IADD3 R24, PT, PT, R0, 0xffffffe, RZ ;  /* 0x0ffffffe00187810 */ /* 0x001fe40007ffe0ff */
[----:B------:R-:W-:-:S04]  /*0df0*/  IABS R0, R29 ;  /* 0x0000001d00007213 */ /* 0x000fc80000000000 */
[----:B------:R0:W1:Y:S02]  /*0e00*/  F2I.FTZ.U32.TRUNC.NTZ R25, R24 ;  /* 0x0000001800197305 */ /* 0x000064000021f000 */
[----:B0-----:R-:W-:Y:S01]  /*0e10*/  HFMA2 R24, -RZ, RZ, 0, 0 ;  /* 0x00000000ff187431 */ /* 0x001fe200000001ff */
[----:B-1----:R-:W-:-:S05]  /*0e20*/  IADD3 R28, PT, PT, RZ, -R25, RZ ;  /* 0x80000019ff1c7210 */ /* 0x002fca0007ffe0ff */
[----:B------:R-:W-:-:S04]  /*0e30*/  IMAD R3, R28, R27, RZ ;  /* 0x0000001b1c037224 */ /* 0x000fc800078e02ff */
[----:B------:R-:W-:-:S06]  /*0e40*/  IMAD.HI.U32 R25, R25, R3, R24 ;  /* 0x0000000319197227 */ /* 0x000fcc00078e0018 */
[----:B------:R-:W-:-:S04]  /*0e50*/  IMAD.HI.U32 R25, R25, R0, RZ ;  /* 0x0000000019197227 */ /* 0x000fc800078e00ff */
[----:B------:R-:W-:-:S04]  /*0e60*/  IMAD.MOV R3, RZ, RZ, -R25 ;  /* 0x000000ffff037224 */ /* 0x000fc800078e0a19 */
[----:B------:R-:W-:Y:S01]  /*0e70*/  IMAD R0, R27, R3, R0 ;  /* 0x000000031b007224 */ /* 0x000fe200078e0200 */
[----:B------:R-:W-:-:S04]  /*0e80*/  LOP3.LUT R3, R29, R26, RZ, 0x3c, !PT ;  /* 0x0000001a1d037212 */ /* 0x000fc800078e3cff */
[----:B------:R-:W-:Y:S02]  /*0e90*/  ISETP.GT.U32.AND P5, PT, R27, R0, PT ;  /* 0x000000001b00720c */ /* 0x000fe40003fa4070 */
[----:B------:R-:W-:-:S11]  /*0ea0*/  ISETP.GE.AND P4, PT, R3, RZ, PT ;  /* 0x000000ff0300720c */ /* 0x000fd60003f86270 */
[-C--:B------:R-:W-:Y:S02]  /*0eb0*/  @!P5 IADD3 R0, PT, PT, R0, -R27.reuse, RZ ;  /* 0x8000001b0000d210 */ /* 0x080fe40007ffe0ff */
[----:B------:R-:W-:Y:S02]  /*0ec0*/  @!P5 IADD3 R25, PT, PT, R25, 0x1, RZ ;  /* 0x000000011919d810 */ /* 0x000fe40007ffe0ff */
[CC--:B------:R-:W-:Y:S02]  /*0ed0*/  ISETP.GE.U32.AND P3, PT, R0.reuse, R27.reuse, PT ;  /* 0x0000001b0000720c */ /* 0x0c0fe40003f66070 */
[----:B------:R-:W-:Y:S02]  /*0ee0*/  ISETP.GT.U32.AND P6, PT, R27, R0, PT ;  /* 0x000000001b00720c */ /* 0x000fe40003fc4070 */
[----:B------:R-:W-:Y:S02]  /*0ef0*/  IADD3 R27, PT, PT, R0, -R27, RZ ;  /* 0x8000001b001b7210 */ /* 0x000fe40007ffe0ff */
[----:B------:R-:W-:-:S02]  /*0f00*/  ISETP.NE.AND P5, PT, R26, RZ, PT ;  /* 0x000000ff1a00720c */ /* 0x000fc40003fa5270 */
[----:B------:R-:W-:Y:S02]  /*0f10*/  SEL R27, R27, R0, !P6 ;  /* 0x000000001b1b7207 */ /* 0x000fe40007000000 */
[----:B------:R-:W-:Y:S02]  /*0f20*/  LOP3.LUT R0, RZ, R26, RZ, 0x33, !PT ;  /* 0x0000001aff007212 */ /* 0x000fe400078e33ff */
[----:B------:R-:W-:Y:S02]  /*0f30*/  @!P1 IADD3 R27, PT, PT, -R27, RZ, RZ ;  /* 0x000000ff1b1b9210 */ /* 0x000fe40007ffe1ff */
[----:B------:R-:W-:Y:S02]  /*0f40*/  @P3 IADD3 R25, PT, PT, R25, 0x1, RZ ;  /* 0x0000000119193810 */ /* 0x000fe40007ffe0ff */
[----:B------:R-:W-:Y:S02]  /*0f50*/  SEL R27, R0, R27, !P5 ;  /* 0x0000001b001b7207 */ /* 0x000fe40006800000 */
[----:B------:R-:W-:-:S02]  /*0f60*/  @!P4 IADD3 R25, PT, PT, -R25, RZ, RZ ;  /* 0x000000ff1919c210 */ /* 0x000fc40007ffe1ff */
[----:B------:R-:W-:Y:S02]  /*0f70*/  ISETP.NE.AND P1, PT, R27, RZ, PT ;  /* 0x000000ff1b00720c */ /* 0x000fe40003f25270 */
[----:B------:R-:W-:-:S11]  /*0f80*/  SEL R3, R0, R25, !P5 ;  /* 0x0000001900037207 */ /* 0x000fd60006800000 */
[----:B------:R-:W-:Y:S05]  /*0f90*/  @P1 BRA `(.L_x_2) ;  /* 0x0000000c00481947 */ /* 0x000fea0003800000 */
[----:B------:R-:W0:Y:S08]  /*0fa0*/  LDC R0, c[0x0][0x3a8] ;  /* 0x0000ea00ff007b82 */ /* 0x000e300000000800 */
[----:B------:R-:W1:Y:S01]  /*0fb0*/  LDC R24, c[0x0][0x39c] ;  /* 0x0000e700ff187b82 */ /* 0x000e620000000800 */
[----:B0-----:R-:W-:-:S04]  /*0fc0*/  ISETP.GE.AND P1, PT, R3, R0, PT ;  /* 0x000000000300720c */ /* 0x001fc80003f26270 */
[----:B------:R-:W-:-:S04]  /*0fd0*/  ISETP.GT.AND P1, PT, R3, -0x1, !P1 ;  /* 0xffffffff0300780c */ /* 0x000fc80004f24270 */
[----:B------:R-:W-:-:S04]  /*0fe0*/  PLOP3.LUT P1, PT, P0, P1, PT, 0x80, 0x8 ;  /* 0x000000000008781c */ /* 0x000fc80000723070 */
[----:B-1----:R-:W-:-:S13]  /*0ff0*/  ISETP.GT.AND P1, PT, R24, RZ, P1 ;  /* 0x000000ff1800720c */ /* 0x002fda0000f24270 */
[----:B------:R-:W-:Y:S05]  /*1000*/  @!P1 BRA `(.L_x_2) ;  /* 0x0000000c002c9947 */ /* 0x000fea0003800000 */
[----:B------:R-:W-:Y:S01]  /*1010*/  ISETP.GE.U32.AND P1, PT, R24, 0x8, PT ;  /* 0x000000081800780c */ /* 0x000fe20003f26070 */
[----:B------:R-:W-:-:S12]  /*1020*/  UMOV UR6, URZ ;  /* 0x000000ff00067c82 */ /* 0x000fd80008000000 */
[----:B------:R-:W-:Y:S05]  /*1030*/  @!P1 BRA `(.L_x_3) ;  /* 0x0000000400789947 */ /* 0x000fea0003800000 */
[----:B------:R-:W0:Y:S01]  /*1040*/  LDC R24, c[0x0][0x3b4] ;  /* 0x0000ed00ff187b82 */ /* 0x000e220000000800 */
[----:B------:R-:W1:Y:S01]  /*1050*/  LDCU UR8, c[0x0][0x3a4] ;  /* 0x00007480ff0877ac */ /* 0x000e620008000800 */
[--C-:B------:R-:W-:Y:S02]  /*1060*/  IMAD.IADD R46, R11, 0x1, R10.reuse ;  /* 0x000000010b2e7824 */ /* 0x100fe400078e020a */
[-CC-:B------:R-:W-:Y:S01]  /*1070*/  IMAD R48, R6, R0.reuse, R3.reuse ;  /* 0x0000000006307224 */ /* 0x180fe200078e0203 */
[----:B------:R-:W-:Y:S01]  /*1080*/  UIADD3 UR6, UPT, UPT, -UR7, URZ, URZ ;  /* 0x000000ff07067290 */ /* 0x000fe2000fffe1ff */
[-CC-:B------:R-:W-:Y:S02]  /*1090*/  IMAD R53, R4, R0.reuse, R3.reuse ;  /* 0x0000000004357224 */ /* 0x180fe400078e0203 */
[----:B------:R-:W2:Y:S01]  /*10a0*/  LDC R51, c[0x0][0x3b8] ;  /* 0x0000ee00ff337b82 */ /* 0x000ea20000000800 */
[----:B------:R-:W-:Y:S02]  /*10b0*/  IMAD R46, R46, R0, R3 ;  /* 0x000000002e2e7224 */ /* 0x000fe400078e0203 */
[----:B-1----:R-:W-:-:S02]  /*10c0*/  IMAD R37, R8, UR8, R10 ;  /* 0x0000000808257c24 */ /* 0x002fc4000f8e020a */
[----:B------:R-:W-:Y:S02]  /*10d0*/  IMAD R50, R9, UR8, R10 ;  /* 0x0000000809327c24 */ /* 0x000fe4000f8e020a */
[----:B------:R-:W-:Y:S02]  /*10e0*/  IMAD R37, R37, R0, R3 ;  /* 0x0000000025257224 */ /* 0x000fe400078e0203 */
[-C--:B0-----:R-:W-:Y:S02]  /*10f0*/  IMAD R38, R19, R24.reuse, UR4 ;  /* 0x0000000413267e24 */ /* 0x081fe4000f8e0218 */
[-C--:B------:R-:W-:Y:S02]  /*1100*/  IMAD R26, R22, R24.reuse, UR4 ;  /* 0x00000004161a7e24 */ /* 0x080fe4000f8e0218 */
[-C--:B------:R-:W-:Y:S02]  /*1110*/  IMAD R28, R21, R24.reuse, UR4 ;  /* 0x00000004151c7e24 */ /* 0x080fe4000f8e0218 */
[----:B------:R-:W-:-:S02]  /*1120*/  IMAD R30, R20, R24, UR4 ;  /* 0x00000004141e7e24 */ /* 0x000fc4000f8e0218 */
[-C--:B------:R-:W-:Y:S02]  /*1130*/  IMAD R44, R23, R24.reuse, UR4 ;  /* 0x00000004172c7e24 */ /* 0x080fe4000f8e0218 */
[-C--:B------:R-:W-:Y:S02]  /*1140*/  IMAD R40, R18, R24.reuse, UR4 ;  /* 0x0000000412287e24 */ /* 0x080fe4000f8e0218 */
[-C--:B------:R-:W-:Y:S02]  /*1150*/  IMAD R42, R17, R24.reuse, UR4 ;  /* 0x00000004112a7e24 */ /* 0x080fe4000f8e0218 */
[----:B--2---:R-:W-:Y:S02]  /*1160*/  IMAD R45, R38, R51, UR5 ;  /* 0x00000005262d7e24 */ /* 0x004fe4000f8e0233 */
[----:B------:R-:W-:Y:S02]  /*1170*/  IMAD R24, R35, R24, UR4 ;  /* 0x0000000423187e24 */ /* 0x000fe4000f8e0218 */
[----:B------:R-:W-:-:S02]  /*1180*/  IMAD R38, R7, UR8, R10 ;  /* 0x0000000807267c24 */ /* 0x000fc4000f8e020a */
[-C--:B------:R-:W-:Y:S02]  /*1190*/  IMAD R44, R44, R51.reuse, UR5 ;  /* 0x000000052c2c7e24 */ /* 0x080fe4000f8e0233 */
[-C--:B------:R-:W-:Y:S02]  /*11a0*/  IMAD R39, R26, R51.reuse, UR5 ;  /* 0x000000051a277e24 */ /* 0x080fe4000f8e0233 */
[-C--:B------:R-:W-:Y:S02]  /*11b0*/  IMAD R41, R28, R51.reuse, UR5 ;  /* 0x000000051c297e24 */ /* 0x080fe4000f8e0233 */
[-C--:B------:R-:W-:Y:S02]  /*11c0*/  IMAD R43, R30, R51.reuse, UR5 ;  /* 0x000000051e2b7e24 */ /* 0x080fe4000f8e0233 */
[-C--:B------:R-:W-:Y:S02]  /*11d0*/  IMAD R47, R40, R51.reuse, UR5 ;  /* 0x00000005282f7e24 */ /* 0x080fe4000f8e0233 */
[----:B------:R-:W-:-:S02]  /*11e0*/  IMAD R49, R42, R51, UR5 ;  /* 0x000000052a317e24 */ /* 0x000fc4000f8e0233 */
[----:B------:R-:W-:Y:S02]  /*11f0*/  IMAD R51, R24, R51, UR5 ;  /* 0x0000000518337e24 */ /* 0x000fe4000f8e0233 */
[-CC-:B------:R-:W-:Y:S02]  /*1200*/  IMAD R40, R5, R0.reuse, R3.reuse ;  /* 0x0000000005287224 */ /* 0x180fe400078e0203 */
[-CC-:B------:R-:W-:Y:S02]  /*1210*/  IMAD R42, R2, R0.reuse, R3.reuse ;  /* 0x00000000022a7224 */ /* 0x180fe400078e0203 */
[-CC-:B------:R-:W-:Y:S02]  /*1220*/  IMAD R38, R38, R0.reuse, R3.reuse ;  /* 0x0000000026267224 */ /* 0x180fe400078e0203 */
[----:B------:R-:W-:-:S07]  /*1230*/  IMAD R50, R50, R0, R3 ;  /* 0x0000000032327224 */ /* 0x000fce00078e0203 */
.L_x_4:
[----:B------:R-:W0:Y:S08]  /*1240*/  LDC.64 R26, c[0x0][0x380] ;  /* 0x0000e000ff1a7b82 */ /* 0x000e300000000a00 */
[----:B------:R-:W1:Y:S01]  /*1250*/  LDC.64 R24, c[0x0][0x388] ;  /* 0x0000e200ff187b82 */ /* 0x000e620000000a00 */
[----:B0-----:R-:W-:-:S06]  /*1260*/  IMAD.WIDE R28, R42, 0x4, R26 ;  /* 0x000000042a1c7825 */ /* 0x001fcc00078e021a */
[----:B------:R-:W2:Y:S01]  /*1270*/  LDG.E R28, desc[UR12][R28.64] ;  /* 0x0000000c1c1c7981 */ /* 0x000ea2000c1e1900 */
[----:B-1----:R-:W-:-:S06]  /*1280*/  IMAD.WIDE R30, R51, 0x4, R24 ;  /* 0x00000004331e7825 */ /* 0x002fcc00078e0218 */
[----:B------:R-:W2:Y:S02]  /*1290*/  LDG.E R30, desc[UR12][R30.64] ;  /* 0x0000000c1e1e7981 */ /* 0x000ea4000c1e1900 */
[----:B--2---:R-:W-:Y:S01]  /*12a0*/  FFMA R33, R28, R30, R33 ;  /* 0x0000001e1c217223 */ /* 0x004fe20000000021 */
[----:B------:R-:W-:-:S04]  /*12b0*/  IMAD.WIDE R30, R44, 0x4, R24 ;  /* 0x000000042c1e7825 */ /* 0x000fc800078e0218 */
[--C-:B------:R-:W-:Y:S02]  /*12c0*/  IMAD.WIDE R28, R46, 0x4, R26.reuse ;  /* 0x000000042e1c7825 */ /* 0x100fe400078e021a */
[----:B------:R-:W2:Y:S04]  /*12d0*/  LDG.E R30, desc[UR12][R30.64] ;  /* 0x0000000c1e1e7981 */ /* 0x000ea8000c1e1900 */
[----:B------:R0:W2:Y:S02]  /*12e0*/  LDG.E R52, desc[UR12][R28.64] ;  /* 0x0000000c1c347981 */ /* 0x0000a4000c1e1900 */
[----:B0-----:R-:W-:-:S04]  /*12f0*/  IMAD.WIDE R28, R37, 0x4, R26 ;  /* 0x00000004251c7825 */ /* 0x001fc800078e021a */
[----:B--2---:R-:W-:Y:S01]  /*1300*/  FFMA R33, R52, R30, R33 ;  /* 0x0000001e34217223 */ /* 0x004fe20000000021 */
[----:B------:R-:W-:Y:S01]  /*1310*/  IMAD.WIDE R30, R39, 0x4, R24 ;  /* 0x00000004271e7825 */ /* 0x000fe200078e0218 */
[----:B------:R0:W2:Y:S05]  /*1320*/  LDG.E R52, desc[UR12][R28.64] ;  /* 0x0000000c1c347981 */ /* 0x0000aa000c1e1900 */
[----:B------:R-:W2:Y:S01]  /*1330*/  LDG.E R30, desc[UR12][R30.64] ;  /* 0x0000000c1e1e7981 */ /* 0x000ea2000c1e1900 */
[----:B0-----:R-:W-:-:S04]  /*1340*/  IMAD.WIDE R28, R48, 0x4, R26 ;  /* 0x00000004301c7825 */ /* 0x001fc800078e021a */
[----:B--2---:R-:W-:Y:S02]  /*1350*/  FFMA R33, R52, R30, R33 ;  /* 0x0000001e34217223 */ /* 0x004fe40000000021 */
[----:B------:R0:W2:Y:S02]  /*1360*/  LDG.E R52, desc[UR12][R28.64] ;  /* 0x0000000c1c347981 */ /* 0x0000a4000c1e1900 */
[----:B0-----:R-:W-:-:S06]  /*1370*/  IMAD.WIDE R28, R41, 0x4, R24 ;  /* 0x00000004291c7825 */ /* 0x001fcc00078e0218 */
[----:B------:R-:W2:Y:S01]  /*1380*/  LDG.E R28, desc[UR12][R28.64] ;  /* 0x0000000c1c1c7981 */ /* 0x000ea2000c1e1900 */
[----:B------:R-:W-:-:S04]  /*1390*/  IMAD.WIDE R30, R38, 0x4, R26 ;  /* 0x00000004261e7825 */ /* 0x000fc800078e021a */
[----:B--2---:R-:W-:Y:S01]  /*13a0*/  FFMA R33, R52, R28, R33 ;  /* 0x0000001c34217223 */ /* 0x004fe20000000021 */
[----:B------:R-:W-:Y:S01]  /*13b0*/  IMAD.WIDE R28, R43, 0x4, R24 ;  /* 0x000000042b1c7825 */ /* 0x000fe200078e0218 */
[----:B------:R0:W2:Y:S05]  /*13c0*/  LDG.E R52, desc[UR12][R30.64] ;  /* 0x0000000c1e347981 */ /* 0x0000aa000c1e1900 */
[----:B------:R-:W2:Y:S01]  /*13d0*/  LDG.E R28, desc[UR12][R28.64] ;  /* 0x0000000c1c1c7981 */ /* 0x000ea2000c1e1900 */
[----:B0-----:R-:W-:-:S04]  /*13e0*/  IMAD.WIDE R30, R50, 0x4, R26 ;  /* 0x00000004321e7825 */ /* 0x001fc800078e021a */
[----:B--2---:R-:W-:Y:S01]  /*13f0*/  FFMA R33, R52, R28, R33 ;  /* 0x0000001c34217223 */ /* 0x004fe20000000021 */
[----:B------:R-:W-:Y:S01]  /*1400*/  IMAD.WIDE R28, R45, 0x4, R24 ;  /* 0x000000042d1c7825 */ /* 0x000fe200078e0218 */
[----:B------:R-:W2:Y:S05]  /*1410*/  LDG.E R52, desc[UR12][R30.64] ;  /* 0x0000000c1e347981 */ /* 0x000eaa000c1e1900 */
[----:B------:R-:W2:Y:S02]  /*1420*/  LDG.E R28, desc[UR12][R28.64] ;  /* 0x0000000c1c1c7981 */ /* 0x000ea4000c1e1900 */
[----:B--2---:R-:W-:Y:S01]  /*1430*/  FFMA R30, R52, R28, R33 ;  /* 0x0000001c341e7223 */ /* 0x004fe20000000021 */
[----:B------:R-:W-:-:S04]  /*1440*/  IMAD.WIDE R28, R53, 0x4, R26 ;  /* 0x00000004351c7825 */ /* 0x000fc800078e021a */
[----:B------:R-:W-:Y:S01]  /*1450*/  IMAD.WIDE R26, R40, 0x4, R26 ;  /* 0x00000004281a7825 */ /* 0x000fe200078e021a */
[----:B------:R-:W2:Y:S04]  /*1460*/  LDG.E R33, desc[UR12][R28.64] ;  /* 0x0000000c1c217981 */ /* 0x000ea8000c1e1900 */
[----:B------:R0:W3:Y:S02]  /*1470*/  LDG.E R52, desc[UR12][R26.64] ;  /* 0x0000000c1a347981 */ /* 0x0000e4000c1e1900 */
[----:B0-----:R-:W-:-:S04]  /*1480*/  IMAD.WIDE R26, R47, 0x4, R24 ;  /* 0x000000042f1a7825 */ /* 0x001fc800078e0218 */
[----:B------:R-:W-:Y:S02]  /*1490*/  IMAD.WIDE R24, R49, 0x4, R24 ;  /* 0x0000000431187825 */ /* 0x000fe400078e0218 */
[----:B------:R-:W2:Y:S04]  /*14a0*/  LDG.E R26, desc[UR12][R26.64] ;  /* 0x0000000c1a1a7981 */ /* 0x000ea8000c1e1900 */
[----:B------:R-:W3:Y:S01]  /*14b0*/  LDG.E R24, desc[UR12][R24.64] ;  /* 0x0000000c18187981 */ /* 0x000ee2000c1e1900 */
[----:B------:R-:W-:-:S04]  /*14c0*/  UIADD3 UR6, UPT, UPT, UR6, 0x8, URZ ;  /* 0x0000000806067890 */ /* 0x000fc8000fffe0ff */
[----:B------:R-:W-:Y:S01]  /*14d0*/  UISETP.NE.AND UP0, UPT, UR6, URZ, UPT ;  /* 0x000000ff0600728c */ /* 0x000fe2000bf05270 */
[C---:B------:R-:W-:Y:S01]  /*14e0*/  LEA R46, R12.reuse, R46, 0x3 ;  /* 0x0000002e0c2e7211 */ /* 0x040fe200078e18ff */
[C---:B------:R-:W-:Y:S01]  /*14f0*/  IMAD R40, R12.reuse, 0x8, R40 ;  /* 0x000000080c287824 */ /* 0x040fe200078e0228 */
[----:B------:R-:W-:Y:S01]  /*1500*/  LEA R37, R12, R37, 0x3 ;  /* 0x000000250c257211 */ /* 0x000fe200078e18ff */
[----:B------:R-:W-:Y:S01]  /*1510*/  IMAD R47, R14, 0x8, R47 ;  /* 0x000000080e2f7824 */ /* 0x000fe200078e022f */
[C---:B------:R-:W-:Y:S02]  /*1520*/  LEA R48, R12.reuse, R48, 0x3 ;  /* 0x000000300c307211 */ /* 0x040fe400078e18ff */
[C---:B------:R-:W-:Y:S02]  /*1530*/  LEA R38, R12.reuse, R38, 0x3 ;  /* 0x000000260c267211 */ /* 0x040fe400078e18ff */
[C---:B------:R-:W-:Y:S02]  /*1540*/  LEA R50, R12.reuse, R50, 0x3 ;  /* 0x000000320c327211 */ /* 0x040fe400078e18ff */
[----:B------:R-:W-:-:S02]  /*1550*/  LEA R53, R12, R53, 0x3 ;  /* 0x000000350c357211 */ /* 0x000fc400078e18ff */
[----:B------:R-:W-:Y:S02]  /*1560*/  LEA R42, R12, R42, 0x3 ;  /* 0x0000002a0c2a7211 */ /* 0x000fe400078e18ff */
[C---:B------:R-:W-:Y:S02]  /*1570*/  LEA R44, R14.reuse, R44, 0x3 ;  /* 0x0000002c0e2c7211 */ /* 0x040fe400078e18ff */
[C---:B------:R-:W-:Y:S02]  /*1580*/  LEA R39, R14.reuse, R39, 0x3 ;  /* 0x000000270e277211 */ /* 0x040fe400078e18ff */
[C---:B------:R-:W-:Y:S02]  /*1590*/  LEA R41, R14.reuse, R41, 0x3 ;  /* 0x000000290e297211 */ /* 0x040fe400078e18ff */
[C---:B------:R-:W-:Y:S02]  /*15a0*/  LEA R43, R14.reuse, R43, 0x3 ;  /* 0x0000002b0e2b7211 */ /* 0x040fe400078e18ff */
[----:B------:R-:W-:-:S02]  /*15b0*/  LEA R45, R14, R45, 0x3 ;  /* 0x0000002d0e2d7211 */ /* 0x000fc400078e18ff */
[C---:B------:R-:W-:Y:S02]  /*15c0*/  LEA R49, R14.reuse, R49, 0x3 ;  /* 0x000000310e317211 */ /* 0x040fe400078e18ff */
[----:B------:R-:W-:Y:S01]  /*15d0*/  LEA R51, R14, R51, 0x3 ;  /* 0x000000330e337211 */ /* 0x000fe200078e18ff */
[----:B--2---:R-:W-:-:S04]  /*15e0*/  FFMA R33, R33, R26, R30 ;  /* 0x0000001a21217223 */ /* 0x004fc8000000001e */
[----:B---3--:R-:W-:Y:S01]  /*15f0*/  FFMA R33, R52, R24, R33 ;  /* 0x0000001834217223 */ /* 0x008fe20000000021 */
[----:B------:R-:W-:Y:S06]  /*1600*/  BRA.U UP0, `(.L_x_4) ;  /* 0xfffffffd000c7547 */ /* 0x000fec000b83ffff */
[----:B------:R-:W-:-:S05]  /*1610*/  UMOV UR6, UR7 ;  /* 0x0000000700067c82 */ /* 0x000fca0008000000 */
.L_x_3:
[----:B------:R-:W0:Y:S02]  /*1620*/  LDCU UR8, c[0x0][0x39c] ;  /* 0x00007380ff0877ac */ /* 0x000e240008000800 */
[----:B0-----:R-:W-:-:S04]  /*1630*/  ULOP3.LUT UR8, UR8, 0x7, URZ, 0xc0, !UPT ;  /* 0x0000000708087892 */ /* 0x001fc8000f8ec0ff */
[----:B------:R-:W-:-:S09]  /*1640*/  UISETP.NE.AND UP0, UPT, UR8, URZ, UPT ;  /* 0x000000ff0800728c */ /* 0x000fd2000bf05270 */
[----:B------:R-:W-:Y:S05]  /*1650*/  BRA.U !UP0, `(.L_x_2) ;  /* 0x0000000508987547 */ /* 0x000fea000b800000 */
[----:B------:R-:W-:Y:S02]  /*1660*/  USHF.L.U32 UR9, UR10, 0x2, URZ ;  /* 0x000000020a097899 */ /* 0x000fe400080006ff */
[----:B------:R-:W-:-:S04]  /*1670*/  UIADD3 UR8, UPT, UPT, UR8, -0x1, URZ ;  /* 0xffffffff08087890 */ /* 0x000fc8000fffe0ff */
[----:B------:R-:W-:-:S06]  /*1680*/  UISETP.GE.U32.AND UP0, UPT, UR8, 0x3, UPT ;  /* 0x000000030800788c */ /* 0x000fcc000bf06070 */
[----:B------:R-:W0:Y:S02]  /*1690*/  LDCU UR11, c[0x2][UR9] ;  /* 0x00800000090b77ac */ /* 0x000e240008000800 */
[----:B0-----:R-:W-:Y:S01]  /*16a0*/  USHF.R.S32.HI UR9, URZ, 0x1f, UR11 ;  /* 0x0000001fff097899 */ /* 0x001fe2000801140b */
[----:B------:R-:W-:Y:S11]  /*16b0*/  BRA.U !UP0, `(.L_x_5) ;  /* 0x0000000108bc7547 */ /* 0x000ff6000b800000 */
[----:B------:R-:W0:Y:S01]  /*16c0*/  LDC.64 R24, c[0x0][0x3a0] ;  /* 0x0000e800ff187b82 */ /* 0x000e220000000a00 */
[----:B------:R-:W-:-:S07]  /*16d0*/  IADD3 R30, PT, PT, R16, UR6, RZ ;  /* 0x00000006101e7c10 */ /* 0x000fce000fffe0ff */
[----:B------:R-:W1:Y:S08]  /*16e0*/  LDC R38, c[0x0][0x3b4] ;  /* 0x0000ed00ff267b82 */ /* 0x000e700000000800 */
[----:B------:R-:W2:Y:S01]  /*16f0*/  LDC R40, c[0x0][0x3b8] ;  /* 0x0000ee00ff287b82 */ /* 0x000ea20000000800 */
[----:B0-----:R-:W-:-:S07]  /*1700*/  IMAD R31, R24, UR6, R35 ;  /* 0x00000006181f7c24 */ /* 0x001fce000f8e0223 */
[----:B------:R-:W0:Y:S01]  /*1710*/  LDC.64 R28, c[0x0][0x380] ;  /* 0x0000e000ff1c7b82 */ /* 0x000e220000000a00 */
[----:B------:R-:W-:Y:S01]  /*1720*/  IMAD R30, R30, R25, R10 ;  /* 0x000000191e1e7224 */ /* 0x000fe200078e020a */
[C---:B------:R-:W-:Y:S01]  /*1730*/  IADD3 R37, PT, PT, R31.reuse, R24, RZ ;  /* 0x000000181f257210 */ /* 0x040fe20007ffe0ff */
[----:B-1----:R-:W-:-:S05]  /*1740*/  IMAD R31, R31, R38, UR4 ;  /* 0x000000041f1f7e24 */ /* 0x002fca000f8e0226 */
[----:B------:R-:W1:Y:S01]  /*1750*/  LDC.64 R26, c[0x0][0x388] ;  /* 0x0000e200ff1a7b82 */ /* 0x000e620000000a00 */
[C---:B------:R-:W-:Y:S01]  /*1760*/  IADD3 R39, PT, PT, R37.reuse, R24, RZ ;  /* 0x0000001825277210 */ /* 0x040fe20007ffe0ff */
[----:B------:R-:W-:-:S03]  /*1770*/  IMAD R43, R37, R38, UR4 ;  /* 0x00000004252b7e24 */ /* 0x000fc6000f8e0226 */
[C---:B------:R-:W-:Y:S01]  /*1780*/  IADD3 R24, PT, PT, R39.reuse, R24, RZ ;  /* 0x0000001827187210 */ /* 0x040fe20007ffe0ff */
[----:B------:R-:W-:Y:S02]  /*1790*/  IMAD R45, R39, R38, UR4 ;  /* 0x00000004272d7e24 */ /* 0x000fe4000f8e0226 */
[----:B------:R-:W-:Y:S02]  /*17a0*/  IMAD R39, R30, R0, R3 ;  /* 0x000000001e277224 */ /* 0x000fe400078e0203 */
[----:B------:R-:W-:Y:S02]  /*17b0*/  IMAD R24, R24, R38, UR4 ;  /* 0x0000000418187e24 */ /* 0x000fe4000f8e0226 */
[----:B------:R-:W-:Y:S02]  /*17c0*/  IMAD.IADD R30, R30, 0x1, R25 ;  /* 0x000000011e1e7824 */ /* 0x000fe400078e0219 */
[-C--:B--2---:R-:W-:Y:S02]  /*17d0*/  IMAD R31, R31, R40.reuse, UR5 ;  /* 0x000000051f1f7e24 */ /* 0x084fe4000f8e0228 */
[----:B------:R-:W-:Y:S01]  /*17e0*/  IMAD R37, R24, R40, UR5 ;  /* 0x0000000518257e24 */ /* 0x000fe2000f8e0228 */
[C---:B------:R-:W-:Y:S01]  /*17f0*/  IADD3 R24, PT, PT, R30.reuse, R25, RZ ;  /* 0x000000191e187210 */ /* 0x040fe20007ffe0ff */
[----:B------:R-:W-:-:S02]  /*1800*/  IMAD R41, R30, R0, R3 ;  /* 0x000000001e297224 */ /* 0x000fc400078e0203 */
[----:B------:R-:W-:Y:S01]  /*1810*/  IMAD R43, R43, R40, UR5 ;  /* 0x000000052b2b7e24 */ /* 0x000fe2000f8e0228 */
[----:B------:R-:W-:Y:S01]  /*1820*/  IADD3 R44, PT, PT, R24, R25, RZ ;  /* 0x00000019182c7210 */ /* 0x000fe20007ffe0ff */
[----:B0-----:R-:W-:-:S04]  /*1830*/  IMAD.WIDE R38, R39, 0x4, R28 ;  /* 0x0000000427267825 */ /* 0x001fc800078e021c */
[----:B-1----:R-:W-:Y:S02]  /*1840*/  IMAD.WIDE R30, R31, 0x4, R26 ;  /* 0x000000041f1e7825 */ /* 0x002fe400078e021a */
[----:B------:R-:W2:Y:S02]  /*1850*/  LDG.E R38, desc[UR12][R38.64] ;  /* 0x0000000c26267981 */ /* 0x000ea4000c1e1900 */
[----:B------:R-:W-:Y:S02]  /*1860*/  IMAD R47, R24, R0, R3 ;  /* 0x00000000182f7224 */ /* 0x000fe400078e0203 */
[----:B------:R-:W-:Y:S01]  /*1870*/  IMAD R45, R45, R40, UR5 ;  /* 0x000000052d2d7e24 */ /* 0x000fe2000f8e0228 */
[----:B------:R-:W2:Y:S01]  /*1880*/  LDG.E R30, desc[UR12][R30.64] ;  /* 0x0000000c1e1e7981 */ /* 0x000ea2000c1e1900 */
[----:B------:R-:W-:-:S04]  /*1890*/  IMAD.WIDE R24, R41, 0x4, R28 ;  /* 0x0000000429187825 */ /* 0x000fc800078e021c */
[----:B------:R-:W-:Y:S02]  /*18a0*/  IMAD.WIDE R42, R43, 0x4, R26 ;  /* 0x000000042b2a7825 */ /* 0x000fe400078e021a */
[----:B------:R-:W3:Y:S02]  /*18b0*/  LDG.E R24, desc[UR12][R24.64] ;  /* 0x0000000c18187981 */ /* 0x000ee4000c1e1900 */
[----:B------:R-:W-:Y:S02]  /*18c0*/  IMAD.WIDE R40, R47, 0x4, R28 ;  /* 0x000000042f287825 */ /* 0x000fe400078e021c */
[----:B------:R-:W3:Y:S02]  /*18d0*/  LDG.E R42, desc[UR12][R42.64] ;  /* 0x0000000c2a2a7981 */ /* 0x000ee4000c1e1900 */
[----:B------:R-:W-:Y:S02]  /*18e0*/  IMAD R47, R44, R0, R3 ;  /* 0x000000002c2f7224 */ /* 0x000fe400078e0203 */
[----:B------:R-:W-:Y:S01]  /*18f0*/  IMAD.WIDE R44, R45, 0x4, R26 ;  /* 0x000000042d2c7825 */ /* 0x000fe200078e021a */
[----:B------:R-:W4:Y:S03]  /*1900*/  LDG.E R41, desc[UR12][R40.64] ;  /* 0x0000000c28297981 */ /* 0x000f26000c1e1900 */
[----:B------:R-:W-:-:S02]  /*1910*/  IMAD.WIDE R28, R47, 0x4, R28 ;  /* 0x000000042f1c7825 */ /* 0x000fc400078e021c */
[----:B------:R-:W4:Y:S02]  /*1920*/  LDG.E R44, desc[UR12][R44.64] ;  /* 0x0000000c2c2c7981 */ /* 0x000f24000c1e1900 */
[----:B------:R-:W-:Y:S02]  /*1930*/  IMAD.WIDE R26, R37, 0x4, R26 ;  /* 0x00000004251a7825 */ /* 0x000fe400078e021a */
[----:B------:R-:W5:Y:S04]  /*1940*/  LDG.E R29, desc[UR12][R28.64] ;  /* 0x0000000c1c1d7981 */ /* 0x000f68000c1e1900 */
[----:B------:R-:W5:Y:S01]  /*1950*/  LDG.E R26, desc[UR12][R26.64] ;  /* 0x0000000c1a1a7981 */ /* 0x000f62000c1e1900 */
[----:B------:R-:W-:Y:S01]  /*1960*/  UIADD3 UR6, UPT, UPT, UR6, 0x4, URZ ;  /* 0x0000000406067890 */ /* 0x000fe2000fffe0ff */
[----:B--2---:R-:W-:-:S04]  /*1970*/  FFMA R33, R38, R30, R33 ;  /* 0x0000001e26217223 */ /* 0x004fc80000000021 */
[----:B---3--:R-:W-:-:S04]  /*1980*/  FFMA R24, R24, R42, R33 ;  /* 0x0000002a18187223 */ /* 0x008fc80000000021 */
[----:B----4-:R-:W-:-:S04]  /*1990*/  FFMA R24, R41, R44, R24 ;  /* 0x0000002c29187223 */ /* 0x010fc80000000018 */
[----:B-----5:R-:W-:-:S07]  /*19a0*/  FFMA R33, R29, R26, R24 ;  /* 0x0000001a1d217223 */ /* 0x020fce0000000018 */
.L_x_5:
[----:B------:R-:W-:-:S03]  /*19b0*/  UMOV UR8, UR11 ;  /* 0x0000000b00087c82 */ /* 0x000fc60008000000 */
.L_x_9:
[----:B------:R-:W-:Y:S05]  /*19c0*/  BRXU UR8 -0x19d0                                  (*"BRANCH_TARGETS .L_x_2,.L_x_11,.L_x_12"*) ;  /* 0xffffffe4088c7958 */ /* 0x000fea000b83ffff */
.L_x_12:
[----:B------:R-:W0:Y:S01]  /*19d0*/  LDC.64 R24, c[0x0][0x3a0] ;  /* 0x0000e800ff187b82 */ /* 0x000e220000000a00 */
[----:B------:R-:W-:-:S07]  /*19e0*/  IADD3 R30, PT, PT, R16, UR6, RZ ;  /* 0x00000006101e7c10 */ /* 0x000fce000fffe0ff */
[----:B------:R-:W1:Y:S08]  /*19f0*/  LDC R38, c[0x0][0x3b4] ;  /* 0x0000ed00ff267b82 */ /* 0x000e700000000800 */
[----:B------:R-:W2:Y:S08]  /*1a00*/  LDC R37, c[0x0][0x3b8] ;  /* 0x0000ee00ff257b82 */ /* 0x000eb00000000800 */
[----:B------:R-:W3:Y:S01]  /*1a10*/  LDC.64 R28, c[0x0][0x380] ;  /* 0x0000e000ff1c7b82 */ /* 0x000ee20000000a00 */
[----:B0-----:R-:W-:-:S02]  /*1a20*/  IMAD R31, R24, UR6, R35 ;  /* 0x00000006181f7c24 */ /* 0x001fc4000f8e0223 */
[----:B------:R-:W-:-:S03]  /*1a30*/  IMAD R30, R30, R25, R10 ;  /* 0x000000191e1e7224 */ /* 0x000fc600078e020a */
[C---:B------:R-:W-:Y:S02]  /*1a40*/  IADD3 R41, PT, PT, R31.reuse, R24, RZ ;  /* 0x000000181f297210 */ /* 0x040fe40007ffe0ff */
[----:B------:R-:W0:Y:S01]  /*1a50*/  LDC.64 R26, c[0x0][0x388] ;  /* 0x0000e200ff1a7b82 */ /* 0x000e220000000a00 */
[----:B-1----:R-:W-:Y:S01]  /*1a60*/  IMAD R24, R31, R38, UR4 ;  /* 0x000000041f187e24 */ /* 0x002fe2000f8e0226 */
[C---:B------:R-:W-:Y:S01]  /*1a70*/  IADD3 R39, PT, PT, R30.reuse, R25, RZ ;  /* 0x000000191e277210 */ /* 0x040fe20007ffe0ff */
[--C-:B------:R-:W-:Y:S02]  /*1a80*/  IMAD R31, R30, R0, R3.reuse ;  /* 0x000000001e1f7224 */ /* 0x100fe400078e0203 */
[----:B------:R-:W-:Y:S02]  /*1a90*/  IMAD R38, R41, R38, UR4 ;  /* 0x0000000429267e24 */ /* 0x000fe4000f8e0226 */
[----:B------:R-:W-:Y:S02]  /*1aa0*/  IMAD R39, R39, R0, R3 ;  /* 0x0000000027277224 */ /* 0x000fe400078e0203 */
[----:B--2---:R-:W-:-:S02]  /*1ab0*/  IMAD R25, R24, R37, UR5 ;  /* 0x0000000518197e24 */ /* 0x004fc4000f8e0225 */
[----:B------:R-:W-:Y:S02]  /*1ac0*/  IMAD R37, R38, R37, UR5 ;  /* 0x0000000526257e24 */ /* 0x000fe4000f8e0225 */
[----:B---3--:R-:W-:-:S04]  /*1ad0*/  IMAD.WIDE R30, R31, 0x4, R28 ;  /* 0x000000041f1e7825 */ /* 0x008fc800078e021c */
[----:B------:R-:W-:Y:S02]  /*1ae0*/  IMAD.WIDE R28, R39, 0x4, R28 ;  /* 0x00000004271c7825 */ /* 0x000fe400078e021c */
[----:B------:R-:W2:Y:S02]  /*1af0*/  LDG.E R30, desc[UR12][R30.64] ;  /* 0x0000000c1e1e7981 */ /* 0x000ea4000c1e1900 */
[--C-:B0-----:R-:W-:Y:S02]  /*1b00*/  IMAD.WIDE R24, R25, 0x4, R26.reuse ;  /* 0x0000000419187825 */ /* 0x101fe400078e021a */
[----:B------:R-:W3:Y:S02]  /*1b10*/  LDG.E R28, desc[UR12][R28.64] ;  /* 0x0000000c1c1c7981 */ /* 0x000ee4000c1e1900 */
[----:B------:R-:W-:Y:S02]  /*1b20*/  IMAD.WIDE R26, R37, 0x4, R26 ;  /* 0x00000004251a7825 */ /* 0x000fe400078e021a */
[----:B------:R-:W2:Y:S04]  /*1b30*/  LDG.E R24, desc[UR12][R24.64] ;  /* 0x0000000c18187981 */ /* 0x000ea8000c1e1900 */
[----:B------:R-:W3:Y:S01]  /*1b40*/  LDG.E R26, desc[UR12][R26.64] ;  /* 0x0000000c1a1a7981 */ /* 0x000ee2000c1e1900 */
[----:B------:R-:W-:Y:S01]  /*1b50*/  UIADD3 UR6, UPT, UPT, UR6, 0x2, URZ ;  /* 0x0000000206067890 */ /* 0x000fe2000fffe0ff */
[----:B--2---:R-:W-:-:S04]  /*1b60*/  FFMA R33, R30, R24, R33 ;  /* 0x000000181e217223 */ /* 0x004fc80000000021 */
[----:B---3--:R-:W-:-:S07]  /*1b70*/  FFMA R33, R28, R26, R33 ;  /* 0x0000001a1c217223 */ /* 0x008fce0000000021 */
.L_x_11:
[----:B------:R-:W0:Y:S02]  /*1b80*/  LDCU UR8, c[0x0][0x39c] ;  /* 0x00007380ff0877ac */ /* 0x000e240008000800 */
[----:B0-----:R-:W-:-:S04]  /*1b90*/  ULOP3.LUT UR8, UR8, 0x1, URZ, 0xc0, !UPT ;  /* 0x0000000108087892 */ /* 0x001fc8000f8ec0ff */
[----:B------:R-:W-:-:S09]  /*1ba0*/  UISETP.NE.U32.AND UP0, UPT, UR8, 0x1, UPT ;  /* 0x000000010800788c */ /* 0x000fd2000bf05070 */
[----:B------:R-:W-:Y:S05]  /*1bb0*/  BRA.U UP0, `(.L_x_2) ;  /* 0x0000000100407547 */ /* 0x000fea000b800000 */
[----:B------:R-:W0:Y:S01]  /*1bc0*/  LDC.64 R24, c[0x0][0x3a0] ;  /* 0x0000e800ff187b82 */ /* 0x000e220000000a00 */
[----:B------:R-:W-:-:S07]  /*1bd0*/  IADD3 R30, PT, PT, R16, UR6, RZ ;  /* 0x00000006101e7c10 */ /* 0x000fce000fffe0ff */
[----:B------:R-:W1:Y:S08]  /*1be0*/  LDC R31, c[0x0][0x3b4] ;  /* 0x0000ed00ff1f7b82 */ /* 0x000e700000000800 */
[----:B------:R-:W2:Y:S08]  /*1bf0*/  LDC R37, c[0x0][0x3b8] ;  /* 0x0000ee00ff257b82 */ /* 0x000eb00000000800 */
[----:B------:R-:W3:Y:S01]  /*1c00*/  LDC.64 R28, c[0x0][0x380] ;  /* 0x0000e000ff1c7b82 */ /* 0x000ee20000000a00 */
[----:B0-----:R-:W-:-:S02]  /*1c10*/  IMAD R24, R24, UR6, R35 ;  /* 0x0000000618187c24 */ /* 0x001fc4000f8e0223 */
[----:B------:R-:W-:-:S04]  /*1c20*/  IMAD R25, R30, R25, R10 ;  /* 0x000000191e197224 */ /* 0x000fc800078e020a */
[----:B------:R-:W-:Y:S01]  /*1c30*/  IMAD R25, R25, R0, R3 ;  /* 0x0000000019197224 */ /* 0x000fe200078e0203 */
[----:B------:R-:W0:Y:S01]  /*1c40*/  LDC.64 R26, c[0x0][0x388] ;  /* 0x0000e200ff1a7b82 */ /* 0x000e220000000a00 */
[----:B-1----:R-:W-:-:S04]  /*1c50*/  IMAD R24, R24, R31, UR4 ;  /* 0x0000000418187e24 */ /* 0x002fc8000f8e021f */
[----:B--2---:R-:W-:Y:S02]  /*1c60*/  IMAD R3, R24, R37, UR5 ;  /* 0x0000000518037e24 */ /* 0x004fe4000f8e0225 */
[----:B---3--:R-:W-:-:S06]  /*1c70*/  IMAD.WIDE R28, R25, 0x4, R28 ;  /* 0x00000004191c7825 */ /* 0x008fcc00078e021c */
[----:B------:R-:W2:Y:S01]  /*1c80*/  LDG.E R28, desc[UR12][R28.64] ;  /* 0x0000000c1c1c7981 */ /* 0x000ea2000c1e1900 */
[----:B0-----:R-:W-:-:S06]  /*1c90*/  IMAD.WIDE R26, R3, 0x4, R26 ;  /* 0x00000004031a7825 */ /* 0x001fcc00078e021a */
[----:B------:R-:W2:Y:S02]  /*1ca0*/  LDG.E R26, desc[UR12][R26.64] ;  /* 0x0000000c1a1a7981 */ /* 0x000ea4000c1e1900 */
[----:B--2---:R-:W-:-:S07]  /*1cb0*/  FFMA R33, R28, R26, R33 ;  /* 0x0000001a1c217223 */ /* 0x004fce0000000021 */
.L_x_2:
[----:B------:R-:W-:Y:S05]  /*1cc0*/  BSYNC.RECONVERGENT B0 ;  /* 0x0000000000007941 */ /* 0x000fea0003800200 */
.L_x_1:
[----:B------:R-:W0:Y:S01]  /*1cd0*/  LDCU UR6, c[0x0][0x3b8] ;  /* 0x00007700ff0677ac */ /* 0x000e220008000800 */
[----:B------:R-:W-:-:S04]  /*1ce0*/  UIADD3 UR5, UPT, UPT, UR5, 0x1, URZ ;  /* 0x0000000105057890 */ /* 0x000fc8000fffe0ff */
[----:B0-----:R-:W-:-:S09]  /*1cf0*/  UISETP.NE.AND UP0, UPT, UR5, UR6, UPT ;  /* 0x000000060500728c */ /* 0x001fd2000bf05270 */
[----:B------:R-:W-:Y:S05]  /*1d00*/  BRA.U UP0, `(.L_x_6) ;  /* 0xfffffff100107547 */ /* 0x000fea000b83ffff */
[----:B------:R-:W0:Y:S01]  /*1d10*/  LDCU UR5, c[0x0][0x3b4] ;  /* 0x00007680ff0577ac */ /* 0x000e220008000800 */
[----:B------:R-:W-:-:S04]  /*1d20*/  UIADD3 UR4, UPT, UPT, UR4, 0x1, URZ ;  /* 0x0000000104047890 */ /* 0x000fc8000fffe0ff */
[----:B0-----:R-:W-:-:S09]  /*1d30*/  UISETP.NE.AND UP0, UPT, UR4, UR5, UPT ;  /* 0x000000050400728c */ /* 0x001fd2000bf05270 */
[----:B------:R-:W-:Y:S05]  /*1d40*/  BRA.U UP0, `(.L_x_7) ;  /* 0xffffffed00547547 */ /* 0x000fea000b83ffff */
.L_x_0:
[----:B------:R-:W0:Y:S02]  /*1d50*/  LDC.64 R2, c[0x0][0x390] ;  /* 0x0000e400ff027b82 */ /* 0x000e240000000a00 */
[----:B0-----:R-:W-:-:S05]  /*1d60*/  IMAD.WIDE R36, R36, 0x4, R2 ;  /* 0x0000000424247825 */ /* 0x001fca00078e0202 */
[----:B------:R-:W-:Y:S01]  /*1d70*/  STG.E desc[UR12][R36.64], R33 ;  /* 0x0000002124007986 */ /* 0x000fe2000c10190c */
[----:B------:R-:W-:Y:S05]  /*1d80*/  EXIT ;  /* 0x000000000000794d */ /* 0x000fea0003800000 */
.L_x_8:
[----:B------:R-:W-:-:S00]  /*1d90*/  BRA `(.L_x_8) ;  /* 0xfffffffc00fc7947 */ /* 0x000fc0000383ffff */
[----:B------:R-:W-:-:S00]  /*1da0*/  NOP ;  /* 0x0000000000007918 */ /* 0x000fc00000000000 */
        /* <DEDUP_REMOVED lines=13> */
.L_x_13:


//--------------------- .nv.shared.reserved.0     --------------------------
	.section	.nv.shared.reserved.0,"aw",@nobits
	.weak		__nv_reservedSMEM_offset_0_alias
	.size		__nv_reservedSMEM_offset_0_alias, 0, 64
	.other		__nv_reservedSMEM_offset_0_alias,@"STO_CUDA_RESERVED_SHARED STV_DEFAULT"
__nv_reservedSMEM_offset_0_alias:
	.zero		0
	.zero		64


//--------------------- .nv.constant0._Z23conv_transpose2d_kernelPKfS0_Pfiiiiiiiiiiiii --------------------------
	.section	.nv.constant0._Z23conv_transpose2d_kernelPKfS0_Pfiiiiiiiiiiiii,"a",@progbits
	.sectionflags	@""
	.align	4
.nv.constant0._Z23conv_transpose2d_kernelPKfS0_Pfiiiiiiiiiiiii:
	.zero		972


//--------------------- SYMBOLS --------------------------

	.type		.nv.reservedSmem.offset0,@object
	.size		.nv.reservedSmem.offset0,0x4
